//
// Generated by NVIDIA NVVM Compiler
//
// Compiler Build ID: CL-36424714
// Cuda compilation tools, release 13.0, V13.0.88
// Based on NVVM 20.0.0
//

.version 9.0
.target sm_100
.address_size 64

	// .globl	_Z12SoftMaxNaivePfS_i
.extern .shared .align 16 .b8 shared[];

.visible .entry _Z12SoftMaxNaivePfS_i(
	.param .u64 .ptr .align 1 _Z12SoftMaxNaivePfS_i_param_0,
	.param .u64 .ptr .align 1 _Z12SoftMaxNaivePfS_i_param_1,
	.param .u32 _Z12SoftMaxNaivePfS_i_param_2
)
{
	.reg .pred 	%p<53>;
	.reg .b32 	%r<116>;
	.reg .b32 	%f<362>;
	.reg .b64 	%rd<31>;

	ld.param.u64 	%rd7, [_Z12SoftMaxNaivePfS_i_param_0];
	ld.param.u64 	%rd8, [_Z12SoftMaxNaivePfS_i_param_1];
	ld.param.u32 	%r47, [_Z12SoftMaxNaivePfS_i_param_2];
	cvta.to.global.u64 	%rd1, %rd8;
	cvta.to.global.u64 	%rd2, %rd7;
	mov.u32 	%r48, %ntid.x;
	div.s32 	%r49, %r47, %r48;
	mov.u32 	%r50, %tid.x;
	mul.lo.s32 	%r1, %r49, %r50;
	add.s32 	%r51, %r1, %r49;
	min.s32 	%r2, %r51, %r47;
	setp.ge.s32 	%p1, %r1, %r2;
	mov.f32 	%f352, 0fFF7FFFFF;
	@%p1 bra 	$L__BB0_13;
	sub.s32 	%r3, %r2, %r1;
	and.b32  	%r4, %r3, 15;
	sub.s32 	%r52, %r1, %r2;
	setp.gt.u32 	%p2, %r52, -16;
	mov.f32 	%f352, 0fFF7FFFFF;
	mov.u32 	%r105, %r1;
	@%p2 bra 	$L__BB0_4;
	and.b32  	%r53, %r3, -16;
	neg.s32 	%r104, %r53;
	add.s64 	%rd3, %rd2, 32;
	mov.f32 	%f352, 0fFF7FFFFF;
	mov.u32 	%r105, %r1;
$L__BB0_3:
	.pragma "nounroll";
	mul.wide.s32 	%rd9, %r105, 4;
	add.s64 	%rd10, %rd3, %rd9;
	ld.global.f32 	%f30, [%rd10+-32];
	setp.gt.f32 	%p3, %f30, %f352;
	selp.f32 	%f31, %f30, %f352, %p3;
	ld.global.f32 	%f32, [%rd10+-28];
	setp.gt.f32 	%p4, %f32, %f31;
	selp.f32 	%f33, %f32, %f31, %p4;
	ld.global.f32 	%f34, [%rd10+-24];
	setp.gt.f32 	%p5, %f34, %f33;
	selp.f32 	%f35, %f34, %f33, %p5;
	ld.global.f32 	%f36, [%rd10+-20];
	setp.gt.f32 	%p6, %f36, %f35;
	selp.f32 	%f37, %f36, %f35, %p6;
	ld.global.f32 	%f38, [%rd10+-16];
	setp.gt.f32 	%p7, %f38, %f37;
	selp.f32 	%f39, %f38, %f37, %p7;
	ld.global.f32 	%f40, [%rd10+-12];
	setp.gt.f32 	%p8, %f40, %f39;
	selp.f32 	%f41, %f40, %f39, %p8;
	ld.global.f32 	%f42, [%rd10+-8];
	setp.gt.f32 	%p9, %f42, %f41;
	selp.f32 	%f43, %f42, %f41, %p9;
	ld.global.f32 	%f44, [%rd10+-4];
	setp.gt.f32 	%p10, %f44, %f43;
	selp.f32 	%f45, %f44, %f43, %p10;
	ld.global.f32 	%f46, [%rd10];
	setp.gt.f32 	%p11, %f46, %f45;
	selp.f32 	%f47, %f46, %f45, %p11;
	ld.global.f32 	%f48, [%rd10+4];
	setp.gt.f32 	%p12, %f48, %f47;
	selp.f32 	%f49, %f48, %f47, %p12;
	ld.global.f32 	%f50, [%rd10+8];
	setp.gt.f32 	%p13, %f50, %f49;
	selp.f32 	%f51, %f50, %f49, %p13;
	ld.global.f32 	%f52, [%rd10+12];
	setp.gt.f32 	%p14, %f52, %f51;
	selp.f32 	%f53, %f52, %f51, %p14;
	ld.global.f32 	%f54, [%rd10+16];
	setp.gt.f32 	%p15, %f54, %f53;
	selp.f32 	%f55, %f54, %f53, %p15;
	ld.global.f32 	%f56, [%rd10+20];
	setp.gt.f32 	%p16, %f56, %f55;
	selp.f32 	%f57, %f56, %f55, %p16;
	ld.global.f32 	%f58, [%rd10+24];
	setp.gt.f32 	%p17, %f58, %f57;
	selp.f32 	%f59, %f58, %f57, %p17;
	ld.global.f32 	%f60, [%rd10+28];
	setp.gt.f32 	%p18, %f60, %f59;
	selp.f32 	%f352, %f60, %f59, %p18;
	add.s32 	%r105, %r105, 16;
	add.s32 	%r104, %r104, 16;
	setp.eq.s32 	%p19, %r104, 0;
	@%p19 bra 	$L__BB0_4;
	bra.uni 	$L__BB0_3;
$L__BB0_4:
	setp.eq.s32 	%p20, %r4, 0;
	@%p20 bra 	$L__BB0_13;
	and.b32  	%r7, %r3, 7;
	setp.lt.u32 	%p21, %r4, 8;
	@%p21 bra 	$L__BB0_7;
	mul.wide.s32 	%rd11, %r105, 4;
	add.s64 	%rd12, %rd2, %rd11;
	ld.global.f32 	%f62, [%rd12];
	setp.gt.f32 	%p22, %f62, %f352;
	selp.f32 	%f63, %f62, %f352, %p22;
	ld.global.f32 	%f64, [%rd12+4];
	setp.gt.f32 	%p23, %f64, %f63;
	selp.f32 	%f65, %f64, %f63, %p23;
	ld.global.f32 	%f66, [%rd12+8];
	setp.gt.f32 	%p24, %f66, %f65;
	selp.f32 	%f67, %f66, %f65, %p24;
	ld.global.f32 	%f68, [%rd12+12];
	setp.gt.f32 	%p25, %f68, %f67;
	selp.f32 	%f69, %f68, %f67, %p25;
	ld.global.f32 	%f70, [%rd12+16];
	setp.gt.f32 	%p26, %f70, %f69;
	selp.f32 	%f71, %f70, %f69, %p26;
	ld.global.f32 	%f72, [%rd12+20];
	setp.gt.f32 	%p27, %f72, %f71;
	selp.f32 	%f73, %f72, %f71, %p27;
	ld.global.f32 	%f74, [%rd12+24];
	setp.gt.f32 	%p28, %f74, %f73;
	selp.f32 	%f75, %f74, %f73, %p28;
	ld.global.f32 	%f76, [%rd12+28];
	setp.gt.f32 	%p29, %f76, %f75;
	selp.f32 	%f352, %f76, %f75, %p29;
	add.s32 	%r105, %r105, 8;
$L__BB0_7:
	setp.eq.s32 	%p30, %r7, 0;
	@%p30 bra 	$L__BB0_13;
	and.b32  	%r10, %r3, 3;
	setp.lt.u32 	%p31, %r7, 4;
	@%p31 bra 	$L__BB0_10;
	mul.wide.s32 	%rd13, %r105, 4;
	add.s64 	%rd14, %rd2, %rd13;
	ld.global.f32 	%f78, [%rd14];
	setp.gt.f32 	%p32, %f78, %f352;
	selp.f32 	%f79, %f78, %f352, %p32;
	ld.global.f32 	%f80, [%rd14+4];
	setp.gt.f32 	%p33, %f80, %f79;
	selp.f32 	%f81, %f80, %f79, %p33;
	ld.global.f32 	%f82, [%rd14+8];
	setp.gt.f32 	%p34, %f82, %f81;
	selp.f32 	%f83, %f82, %f81, %p34;
	ld.global.f32 	%f84, [%rd14+12];
	setp.gt.f32 	%p35, %f84, %f83;
	selp.f32 	%f352, %f84, %f83, %p35;
	add.s32 	%r105, %r105, 4;
$L__BB0_10:
	setp.eq.s32 	%p36, %r10, 0;
	@%p36 bra 	$L__BB0_13;
	neg.s32 	%r102, %r10;
$L__BB0_12:
	.pragma "nounroll";
	mul.wide.s32 	%rd15, %r105, 4;
	add.s64 	%rd16, %rd2, %rd15;
	ld.global.f32 	%f85, [%rd16];
	setp.gt.f32 	%p37, %f85, %f352;
	selp.f32 	%f352, %f85, %f352, %p37;
	add.s32 	%r105, %r105, 1;
	add.s32 	%r102, %r102, 1;
	setp.ne.s32 	%p38, %r102, 0;
	@%p38 bra 	$L__BB0_12;
$L__BB0_13:
	setp.ge.s32 	%p39, %r1, %r2;
	mov.f32 	%f360, 0f00000000;
	@%p39 bra 	$L__BB0_25;
	sub.s32 	%r18, %r2, %r1;
	and.b32  	%r19, %r18, 7;
	sub.s32 	%r54, %r1, %r2;
	setp.gt.u32 	%p40, %r54, -8;
	mov.f32 	%f360, 0f00000000;
	mov.u32 	%r113, %r1;
	@%p40 bra 	$L__BB0_17;
	and.b32  	%r55, %r18, -8;
	neg.s32 	%r112, %r55;
	add.s64 	%rd4, %rd2, 16;
	mov.f32 	%f360, 0f00000000;
	mov.u32 	%r113, %r1;
$L__BB0_16:
	.pragma "nounroll";
	mul.wide.s32 	%rd17, %r113, 4;
	add.s64 	%rd18, %rd4, %rd17;
	ld.global.f32 	%f90, [%rd18+-16];
	sub.f32 	%f91, %f90, %f352;
	fma.rn.f32 	%f92, %f91, 0f3BBB989D, 0f3F000000;
	cvt.sat.f32.f32 	%f93, %f92;
	mov.f32 	%f94, 0f4B400001;
	mov.f32 	%f95, 0f437C0000;
	fma.rm.f32 	%f96, %f93, %f95, %f94;
	add.f32 	%f97, %f96, 0fCB40007F;
	neg.f32 	%f98, %f97;
	fma.rn.f32 	%f99, %f91, 0f3FB8AA3B, %f98;
	fma.rn.f32 	%f100, %f91, 0f32A57060, %f99;
	mov.b32 	%r56, %f96;
	shl.b32 	%r57, %r56, 23;
	mov.b32 	%f101, %r57;
	ex2.approx.ftz.f32 	%f102, %f100;
	fma.rn.f32 	%f103, %f102, %f101, %f360;
	ld.global.f32 	%f104, [%rd18+-12];
	sub.f32 	%f105, %f104, %f352;
	fma.rn.f32 	%f106, %f105, 0f3BBB989D, 0f3F000000;
	cvt.sat.f32.f32 	%f107, %f106;
	fma.rm.f32 	%f108, %f107, %f95, %f94;
	add.f32 	%f109, %f108, 0fCB40007F;
	neg.f32 	%f110, %f109;
	fma.rn.f32 	%f111, %f105, 0f3FB8AA3B, %f110;
	fma.rn.f32 	%f112, %f105, 0f32A57060, %f111;
	mov.b32 	%r58, %f108;
	shl.b32 	%r59, %r58, 23;
	mov.b32 	%f113, %r59;
	ex2.approx.ftz.f32 	%f114, %f112;
	fma.rn.f32 	%f115, %f114, %f113, %f103;
	ld.global.f32 	%f116, [%rd18+-8];
	sub.f32 	%f117, %f116, %f352;
	fma.rn.f32 	%f118, %f117, 0f3BBB989D, 0f3F000000;
	cvt.sat.f32.f32 	%f119, %f118;
	fma.rm.f32 	%f120, %f119, %f95, %f94;
	add.f32 	%f121, %f120, 0fCB40007F;
	neg.f32 	%f122, %f121;
	fma.rn.f32 	%f123, %f117, 0f3FB8AA3B, %f122;
	fma.rn.f32 	%f124, %f117, 0f32A57060, %f123;
	mov.b32 	%r60, %f120;
	shl.b32 	%r61, %r60, 23;
	mov.b32 	%f125, %r61;
	ex2.approx.ftz.f32 	%f126, %f124;
	fma.rn.f32 	%f127, %f126, %f125, %f115;
	ld.global.f32 	%f128, [%rd18+-4];
	sub.f32 	%f129, %f128, %f352;
	fma.rn.f32 	%f130, %f129, 0f3BBB989D, 0f3F000000;
	cvt.sat.f32.f32 	%f131, %f130;
	fma.rm.f32 	%f132, %f131, %f95, %f94;
	add.f32 	%f133, %f132, 0fCB40007F;
	neg.f32 	%f134, %f133;
	fma.rn.f32 	%f135, %f129, 0f3FB8AA3B, %f134;
	fma.rn.f32 	%f136, %f129, 0f32A57060, %f135;
	mov.b32 	%r62, %f132;
	shl.b32 	%r63, %r62, 23;
	mov.b32 	%f137, %r63;
	ex2.approx.ftz.f32 	%f138, %f136;
	fma.rn.f32 	%f139, %f138, %f137, %f127;
	ld.global.f32 	%f140, [%rd18];
	sub.f32 	%f141, %f140, %f352;
	fma.rn.f32 	%f142, %f141, 0f3BBB989D, 0f3F000000;
	cvt.sat.f32.f32 	%f143, %f142;
	fma.rm.f32 	%f144, %f143, %f95, %f94;
	add.f32 	%f145, %f144, 0fCB40007F;
	neg.f32 	%f146, %f145;
	fma.rn.f32 	%f147, %f141, 0f3FB8AA3B, %f146;
	fma.rn.f32 	%f148, %f141, 0f32A57060, %f147;
	mov.b32 	%r64, %f144;
	shl.b32 	%r65, %r64, 23;
	mov.b32 	%f149, %r65;
	ex2.approx.ftz.f32 	%f150, %f148;
	fma.rn.f32 	%f151, %f150, %f149, %f139;
	ld.global.f32 	%f152, [%rd18+4];
	sub.f32 	%f153, %f152, %f352;
	fma.rn.f32 	%f154, %f153, 0f3BBB989D, 0f3F000000;
	cvt.sat.f32.f32 	%f155, %f154;
	fma.rm.f32 	%f156, %f155, %f95, %f94;
	add.f32 	%f157, %f156, 0fCB40007F;
	neg.f32 	%f158, %f157;
	fma.rn.f32 	%f159, %f153, 0f3FB8AA3B, %f158;
	fma.rn.f32 	%f160, %f153, 0f32A57060, %f159;
	mov.b32 	%r66, %f156;
	shl.b32 	%r67, %r66, 23;
	mov.b32 	%f161, %r67;
	ex2.approx.ftz.f32 	%f162, %f160;
	fma.rn.f32 	%f163, %f162, %f161, %f151;
	ld.global.f32 	%f164, [%rd18+8];
	sub.f32 	%f165, %f164, %f352;
	fma.rn.f32 	%f166, %f165, 0f3BBB989D, 0f3F000000;
	cvt.sat.f32.f32 	%f167, %f166;
	fma.rm.f32 	%f168, %f167, %f95, %f94;
	add.f32 	%f169, %f168, 0fCB40007F;
	neg.f32 	%f170, %f169;
	fma.rn.f32 	%f171, %f165, 0f3FB8AA3B, %f170;
	fma.rn.f32 	%f172, %f165, 0f32A57060, %f171;
	mov.b32 	%r68, %f168;
	shl.b32 	%r69, %r68, 23;
	mov.b32 	%f173, %r69;
	ex2.approx.ftz.f32 	%f174, %f172;
	fma.rn.f32 	%f175, %f174, %f173, %f163;
	ld.global.f32 	%f176, [%rd18+12];
	sub.f32 	%f177, %f176, %f352;
	fma.rn.f32 	%f178, %f177, 0f3BBB989D, 0f3F000000;
	cvt.sat.f32.f32 	%f179, %f178;
	fma.rm.f32 	%f180, %f179, %f95, %f94;
	add.f32 	%f181, %f180, 0fCB40007F;
	neg.f32 	%f182, %f181;
	fma.rn.f32 	%f183, %f177, 0f3FB8AA3B, %f182;
	fma.rn.f32 	%f184, %f177, 0f32A57060, %f183;
	mov.b32 	%r70, %f180;
	shl.b32 	%r71, %r70, 23;
	mov.b32 	%f185, %r71;
	ex2.approx.ftz.f32 	%f186, %f184;
	fma.rn.f32 	%f360, %f186, %f185, %f175;
	add.s32 	%r113, %r113, 8;
	add.s32 	%r112, %r112, 8;
	setp.eq.s32 	%p41, %r112, 0;
	@%p41 bra 	$L__BB0_17;
	bra.uni 	$L__BB0_16;
$L__BB0_17:
	setp.eq.s32 	%p42, %r19, 0;
	@%p42 bra 	$L__BB0_25;
	and.b32  	%r26, %r18, 3;
	setp.lt.u32 	%p43, %r19, 4;
	@%p43 bra 	$L__BB0_20;
	mul.wide.s32 	%rd19, %r113, 4;
	add.s64 	%rd20, %rd2, %rd19;
	ld.global.f32 	%f188, [%rd20];
	sub.f32 	%f189, %f188, %f352;
	fma.rn.f32 	%f190, %f189, 0f3BBB989D, 0f3F000000;
	cvt.sat.f32.f32 	%f191, %f190;
	mov.f32 	%f192, 0f4B400001;
	mov.f32 	%f193, 0f437C0000;
	fma.rm.f32 	%f194, %f191, %f193, %f192;
	add.f32 	%f195, %f194, 0fCB40007F;
	neg.f32 	%f196, %f195;
	fma.rn.f32 	%f197, %f189, 0f3FB8AA3B, %f196;
	fma.rn.f32 	%f198, %f189, 0f32A57060, %f197;
	mov.b32 	%r72, %f194;
	shl.b32 	%r73, %r72, 23;
	mov.b32 	%f199, %r73;
	ex2.approx.ftz.f32 	%f200, %f198;
	fma.rn.f32 	%f201, %f200, %f199, %f360;
	ld.global.f32 	%f202, [%rd20+4];
	sub.f32 	%f203, %f202, %f352;
	fma.rn.f32 	%f204, %f203, 0f3BBB989D, 0f3F000000;
	cvt.sat.f32.f32 	%f205, %f204;
	fma.rm.f32 	%f206, %f205, %f193, %f192;
	add.f32 	%f207, %f206, 0fCB40007F;
	neg.f32 	%f208, %f207;
	fma.rn.f32 	%f209, %f203, 0f3FB8AA3B, %f208;
	fma.rn.f32 	%f210, %f203, 0f32A57060, %f209;
	mov.b32 	%r74, %f206;
	shl.b32 	%r75, %r74, 23;
	mov.b32 	%f211, %r75;
	ex2.approx.ftz.f32 	%f212, %f210;
	fma.rn.f32 	%f213, %f212, %f211, %f201;
	ld.global.f32 	%f214, [%rd20+8];
	sub.f32 	%f215, %f214, %f352;
	fma.rn.f32 	%f216, %f215, 0f3BBB989D, 0f3F000000;
	cvt.sat.f32.f32 	%f217, %f216;
	fma.rm.f32 	%f218, %f217, %f193, %f192;
	add.f32 	%f219, %f218, 0fCB40007F;
	neg.f32 	%f220, %f219;
	fma.rn.f32 	%f221, %f215, 0f3FB8AA3B, %f220;
	fma.rn.f32 	%f222, %f215, 0f32A57060, %f221;
	mov.b32 	%r76, %f218;
	shl.b32 	%r77, %r76, 23;
	mov.b32 	%f223, %r77;
	ex2.approx.ftz.f32 	%f224, %f222;
	fma.rn.f32 	%f225, %f224, %f223, %f213;
	ld.global.f32 	%f226, [%rd20+12];
	sub.f32 	%f227, %f226, %f352;
	fma.rn.f32 	%f228, %f227, 0f3BBB989D, 0f3F000000;
	cvt.sat.f32.f32 	%f229, %f228;
	fma.rm.f32 	%f230, %f229, %f193, %f192;
	add.f32 	%f231, %f230, 0fCB40007F;
	neg.f32 	%f232, %f231;
	fma.rn.f32 	%f233, %f227, 0f3FB8AA3B, %f232;
	fma.rn.f32 	%f234, %f227, 0f32A57060, %f233;
	mov.b32 	%r78, %f230;
	shl.b32 	%r79, %r78, 23;
	mov.b32 	%f235, %r79;
	ex2.approx.ftz.f32 	%f236, %f234;
	fma.rn.f32 	%f360, %f236, %f235, %f225;
	add.s32 	%r113, %r113, 4;
$L__BB0_20:
	setp.eq.s32 	%p44, %r26, 0;
	@%p44 bra 	$L__BB0_25;
	setp.eq.s32 	%p45, %r26, 1;
	@%p45 bra 	$L__BB0_23;
	mul.wide.s32 	%rd21, %r113, 4;
	add.s64 	%rd22, %rd2, %rd21;
	ld.global.f32 	%f238, [%rd22];
	sub.f32 	%f239, %f238, %f352;
	fma.rn.f32 	%f240, %f239, 0f3BBB989D, 0f3F000000;
	cvt.sat.f32.f32 	%f241, %f240;
	mov.f32 	%f242, 0f4B400001;
	mov.f32 	%f243, 0f437C0000;
	fma.rm.f32 	%f244, %f241, %f243, %f242;
	add.f32 	%f245, %f244, 0fCB40007F;
	neg.f32 	%f246, %f245;
	fma.rn.f32 	%f247, %f239, 0f3FB8AA3B, %f246;
	fma.rn.f32 	%f248, %f239, 0f32A57060, %f247;
	mov.b32 	%r80, %f244;
	shl.b32 	%r81, %r80, 23;
	mov.b32 	%f249, %r81;
	ex2.approx.ftz.f32 	%f250, %f248;
	fma.rn.f32 	%f251, %f250, %f249, %f360;
	ld.global.f32 	%f252, [%rd22+4];
	sub.f32 	%f253, %f252, %f352;
	fma.rn.f32 	%f254, %f253, 0f3BBB989D, 0f3F000000;
	cvt.sat.f32.f32 	%f255, %f254;
	fma.rm.f32 	%f256, %f255, %f243, %f242;
	add.f32 	%f257, %f256, 0fCB40007F;
	neg.f32 	%f258, %f257;
	fma.rn.f32 	%f259, %f253, 0f3FB8AA3B, %f258;
	fma.rn.f32 	%f260, %f253, 0f32A57060, %f259;
	mov.b32 	%r82, %f256;
	shl.b32 	%r83, %r82, 23;
	mov.b32 	%f261, %r83;
	ex2.approx.ftz.f32 	%f262, %f260;
	fma.rn.f32 	%f360, %f262, %f261, %f251;
	add.s32 	%r113, %r113, 2;
$L__BB0_23:
	and.b32  	%r84, %r18, 1;
	setp.eq.b32 	%p46, %r84, 1;
	not.pred 	%p47, %p46;
	@%p47 bra 	$L__BB0_25;
	mul.wide.s32 	%rd23, %r113, 4;
	add.s64 	%rd24, %rd2, %rd23;
	ld.global.f32 	%f263, [%rd24];
	sub.f32 	%f264, %f263, %f352;
	fma.rn.f32 	%f265, %f264, 0f3BBB989D, 0f3F000000;
	cvt.sat.f32.f32 	%f266, %f265;
	mov.f32 	%f267, 0f4B400001;
	mov.f32 	%f268, 0f437C0000;
	fma.rm.f32 	%f269, %f266, %f268, %f267;
	add.f32 	%f270, %f269, 0fCB40007F;
	neg.f32 	%f271, %f270;
	fma.rn.f32 	%f272, %f264, 0f3FB8AA3B, %f271;
	fma.rn.f32 	%f273, %f264, 0f32A57060, %f272;
	mov.b32 	%r85, %f269;
	shl.b32 	%r86, %r85, 23;
	mov.b32 	%f274, %r86;
	ex2.approx.ftz.f32 	%f275, %f273;
	fma.rn.f32 	%f360, %f275, %f274, %f360;
$L__BB0_25:
	setp.ge.s32 	%p48, %r1, %r2;
	@%p48 bra 	$L__BB0_32;
	sub.s32 	%r87, %r2, %r1;
	and.b32  	%r31, %r87, 3;
	setp.eq.s32 	%p49, %r31, 0;
	mov.u32 	%r111, %r1;
	@%p49 bra 	$L__BB0_29;
	neg.s32 	%r109, %r31;
	mov.u32 	%r111, %r1;
$L__BB0_28:
	.pragma "nounroll";
	mul.wide.s32 	%rd25, %r111, 4;
	add.s64 	%rd26, %rd1, %rd25;
	add.s64 	%rd27, %rd2, %rd25;
	ld.global.f32 	%f276, [%rd27];
	sub.f32 	%f277, %f276, %f352;
	fma.rn.f32 	%f278, %f277, 0f3BBB989D, 0f3F000000;
	cvt.sat.f32.f32 	%f279, %f278;
	mov.f32 	%f280, 0f4B400001;
	mov.f32 	%f281, 0f437C0000;
	fma.rm.f32 	%f282, %f279, %f281, %f280;
	add.f32 	%f283, %f282, 0fCB40007F;
	neg.f32 	%f284, %f283;
	fma.rn.f32 	%f285, %f277, 0f3FB8AA3B, %f284;
	fma.rn.f32 	%f286, %f277, 0f32A57060, %f285;
	mov.b32 	%r88, %f282;
	shl.b32 	%r89, %r88, 23;
	mov.b32 	%f287, %r89;
	ex2.approx.ftz.f32 	%f288, %f286;
	mul.f32 	%f289, %f288, %f287;
	div.rn.f32 	%f290, %f289, %f360;
	st.global.f32 	[%rd26], %f290;
	add.s32 	%r111, %r111, 1;
	add.s32 	%r109, %r109, 1;
	setp.ne.s32 	%p50, %r109, 0;
	@%p50 bra 	$L__BB0_28;
$L__BB0_29:
	sub.s32 	%r90, %r1, %r2;
	setp.gt.u32 	%p51, %r90, -4;
	@%p51 bra 	$L__BB0_32;
	sub.s32 	%r114, %r111, %r2;
	add.s64 	%rd5, %rd2, 8;
	add.s64 	%rd6, %rd1, 8;
$L__BB0_31:
	mul.wide.s32 	%rd28, %r111, 4;
	add.s64 	%rd29, %rd5, %rd28;
	add.s64 	%rd30, %rd6, %rd28;
	ld.global.f32 	%f291, [%rd29+-8];
	sub.f32 	%f292, %f291, %f352;
	fma.rn.f32 	%f293, %f292, 0f3BBB989D, 0f3F000000;
	cvt.sat.f32.f32 	%f294, %f293;
	mov.f32 	%f295, 0f4B400001;
	mov.f32 	%f296, 0f437C0000;
	fma.rm.f32 	%f297, %f294, %f296, %f295;
	add.f32 	%f298, %f297, 0fCB40007F;
	neg.f32 	%f299, %f298;
	fma.rn.f32 	%f300, %f292, 0f3FB8AA3B, %f299;
	fma.rn.f32 	%f301, %f292, 0f32A57060, %f300;
	mov.b32 	%r91, %f297;
	shl.b32 	%r92, %r91, 23;
	mov.b32 	%f302, %r92;
	ex2.approx.ftz.f32 	%f303, %f301;
	mul.f32 	%f304, %f303, %f302;
	div.rn.f32 	%f305, %f304, %f360;
	st.global.f32 	[%rd30+-8], %f305;
	ld.global.f32 	%f306, [%rd29+-4];
	sub.f32 	%f307, %f306, %f352;
	fma.rn.f32 	%f308, %f307, 0f3BBB989D, 0f3F000000;
	cvt.sat.f32.f32 	%f309, %f308;
	fma.rm.f32 	%f310, %f309, %f296, %f295;
	add.f32 	%f311, %f310, 0fCB40007F;
	neg.f32 	%f312, %f311;
	fma.rn.f32 	%f313, %f307, 0f3FB8AA3B, %f312;
	fma.rn.f32 	%f314, %f307, 0f32A57060, %f313;
	mov.b32 	%r93, %f310;
	shl.b32 	%r94, %r93, 23;
	mov.b32 	%f315, %r94;
	ex2.approx.ftz.f32 	%f316, %f314;
	mul.f32 	%f317, %f316, %f315;
	div.rn.f32 	%f318, %f317, %f360;
	st.global.f32 	[%rd30+-4], %f318;
	ld.global.f32 	%f319, [%rd29];
	sub.f32 	%f320, %f319, %f352;
	fma.rn.f32 	%f321, %f320, 0f3BBB989D, 0f3F000000;
	cvt.sat.f32.f32 	%f322, %f321;
	fma.rm.f32 	%f323, %f322, %f296, %f295;
	add.f32 	%f324, %f323, 0fCB40007F;
	neg.f32 	%f325, %f324;
	fma.rn.f32 	%f326, %f320, 0f3FB8AA3B, %f325;
	fma.rn.f32 	%f327, %f320, 0f32A57060, %f326;
	mov.b32 	%r95, %f323;
	shl.b32 	%r96, %r95, 23;
	mov.b32 	%f328, %r96;
	ex2.approx.ftz.f32 	%f329, %f327;
	mul.f32 	%f330, %f329, %f328;
	div.rn.f32 	%f331, %f330, %f360;
	st.global.f32 	[%rd30], %f331;
	ld.global.f32 	%f332, [%rd29+4];
	sub.f32 	%f333, %f332, %f352;
	fma.rn.f32 	%f334, %f333, 0f3BBB989D, 0f3F000000;
	cvt.sat.f32.f32 	%f335, %f334;
	fma.rm.f32 	%f336, %f335, %f296, %f295;
	add.f32 	%f337, %f336, 0fCB40007F;
	neg.f32 	%f338, %f337;
	fma.rn.f32 	%f339, %f333, 0f3FB8AA3B, %f338;
	fma.rn.f32 	%f340, %f333, 0f32A57060, %f339;
	mov.b32 	%r97, %f336;
	shl.b32 	%r98, %r97, 23;
	mov.b32 	%f341, %r98;
	ex2.approx.ftz.f32 	%f342, %f340;
	mul.f32 	%f343, %f342, %f341;
	div.rn.f32 	%f344, %f343, %f360;
	st.global.f32 	[%rd30+4], %f344;
	add.s32 	%r111, %r111, 4;
	add.s32 	%r114, %r114, 4;
	setp.ne.s32 	%p52, %r114, 0;
	@%p52 bra 	$L__BB0_31;
$L__BB0_32:
	ret;

}
	// .globl	_Z13SoftMaxSharedPfS_i
.visible .entry _Z13SoftMaxSharedPfS_i(
	.param .u64 .ptr .align 1 _Z13SoftMaxSharedPfS_i_param_0,
	.param .u64 .ptr .align 1 _Z13SoftMaxSharedPfS_i_param_1,
	.param .u32 _Z13SoftMaxSharedPfS_i_param_2
)
{
	.reg .pred 	%p<101>;
	.reg .b32 	%r<211>;
	.reg .b32 	%f<525>;
	.reg .b64 	%rd<31>;

	ld.param.u64 	%rd7, [_Z13SoftMaxSharedPfS_i_param_0];
	ld.param.u64 	%rd8, [_Z13SoftMaxSharedPfS_i_param_1];
	ld.param.u32 	%r94, [_Z13SoftMaxSharedPfS_i_param_2];
	cvta.to.global.u64 	%rd1, %rd8;
	cvta.to.global.u64 	%rd2, %rd7;
	mov.u32 	%r1, %ntid.x;
	add.s32 	%r2, %r1, -1;
	add.s32 	%r95, %r2, %r94;
	div.s32 	%r96, %r95, %r1;
	mov.u32 	%r3, %tid.x;
	mul.lo.s32 	%r4, %r96, %r3;
	add.s32 	%r97, %r4, %r96;
	min.s32 	%r5, %r97, %r94;
	setp.ge.s32 	%p1, %r4, %r5;
	mov.f32 	%f498, 0fFF7FFFFF;
	@%p1 bra 	$L__BB1_13;
	sub.s32 	%r6, %r5, %r4;
	and.b32  	%r7, %r6, 15;
	sub.s32 	%r98, %r4, %r5;
	setp.gt.u32 	%p2, %r98, -16;
	mov.f32 	%f498, 0fFF7FFFFF;
	mov.u32 	%r181, %r4;
	@%p2 bra 	$L__BB1_4;
	and.b32  	%r99, %r6, -16;
	neg.s32 	%r179, %r99;
	add.s64 	%rd3, %rd2, 32;
	mov.f32 	%f498, 0fFF7FFFFF;
	mov.u32 	%r181, %r4;
$L__BB1_3:
	.pragma "nounroll";
	mul.wide.s32 	%rd9, %r181, 4;
	add.s64 	%rd10, %rd3, %rd9;
	ld.global.f32 	%f59, [%rd10+-32];
	setp.gt.f32 	%p3, %f59, %f498;
	selp.f32 	%f60, %f59, %f498, %p3;
	ld.global.f32 	%f61, [%rd10+-28];
	setp.gt.f32 	%p4, %f61, %f60;
	selp.f32 	%f62, %f61, %f60, %p4;
	ld.global.f32 	%f63, [%rd10+-24];
	setp.gt.f32 	%p5, %f63, %f62;
	selp.f32 	%f64, %f63, %f62, %p5;
	ld.global.f32 	%f65, [%rd10+-20];
	setp.gt.f32 	%p6, %f65, %f64;
	selp.f32 	%f66, %f65, %f64, %p6;
	ld.global.f32 	%f67, [%rd10+-16];
	setp.gt.f32 	%p7, %f67, %f66;
	selp.f32 	%f68, %f67, %f66, %p7;
	ld.global.f32 	%f69, [%rd10+-12];
	setp.gt.f32 	%p8, %f69, %f68;
	selp.f32 	%f70, %f69, %f68, %p8;
	ld.global.f32 	%f71, [%rd10+-8];
	setp.gt.f32 	%p9, %f71, %f70;
	selp.f32 	%f72, %f71, %f70, %p9;
	ld.global.f32 	%f73, [%rd10+-4];
	setp.gt.f32 	%p10, %f73, %f72;
	selp.f32 	%f74, %f73, %f72, %p10;
	ld.global.f32 	%f75, [%rd10];
	setp.gt.f32 	%p11, %f75, %f74;
	selp.f32 	%f76, %f75, %f74, %p11;
	ld.global.f32 	%f77, [%rd10+4];
	setp.gt.f32 	%p12, %f77, %f76;
	selp.f32 	%f78, %f77, %f76, %p12;
	ld.global.f32 	%f79, [%rd10+8];
	setp.gt.f32 	%p13, %f79, %f78;
	selp.f32 	%f80, %f79, %f78, %p13;
	ld.global.f32 	%f81, [%rd10+12];
	setp.gt.f32 	%p14, %f81, %f80;
	selp.f32 	%f82, %f81, %f80, %p14;
	ld.global.f32 	%f83, [%rd10+16];
	setp.gt.f32 	%p15, %f83, %f82;
	selp.f32 	%f84, %f83, %f82, %p15;
	ld.global.f32 	%f85, [%rd10+20];
	setp.gt.f32 	%p16, %f85, %f84;
	selp.f32 	%f86, %f85, %f84, %p16;
	ld.global.f32 	%f87, [%rd10+24];
	setp.gt.f32 	%p17, %f87, %f86;
	selp.f32 	%f88, %f87, %f86, %p17;
	ld.global.f32 	%f89, [%rd10+28];
	setp.gt.f32 	%p18, %f89, %f88;
	selp.f32 	%f498, %f89, %f88, %p18;
	add.s32 	%r181, %r181, 16;
	add.s32 	%r179, %r179, 16;
	setp.ne.s32 	%p19, %r179, 0;
	@%p19 bra 	$L__BB1_3;
$L__BB1_4:
	setp.eq.s32 	%p20, %r7, 0;
	@%p20 bra 	$L__BB1_13;
	and.b32  	%r14, %r6, 7;
	setp.lt.u32 	%p21, %r7, 8;
	@%p21 bra 	$L__BB1_7;
	mul.wide.s32 	%rd11, %r181, 4;
	add.s64 	%rd12, %rd2, %rd11;
	ld.global.f32 	%f91, [%rd12];
	setp.gt.f32 	%p22, %f91, %f498;
	selp.f32 	%f92, %f91, %f498, %p22;
	ld.global.f32 	%f93, [%rd12+4];
	setp.gt.f32 	%p23, %f93, %f92;
	selp.f32 	%f94, %f93, %f92, %p23;
	ld.global.f32 	%f95, [%rd12+8];
	setp.gt.f32 	%p24, %f95, %f94;
	selp.f32 	%f96, %f95, %f94, %p24;
	ld.global.f32 	%f97, [%rd12+12];
	setp.gt.f32 	%p25, %f97, %f96;
	selp.f32 	%f98, %f97, %f96, %p25;
	ld.global.f32 	%f99, [%rd12+16];
	setp.gt.f32 	%p26, %f99, %f98;
	selp.f32 	%f100, %f99, %f98, %p26;
	ld.global.f32 	%f101, [%rd12+20];
	setp.gt.f32 	%p27, %f101, %f100;
	selp.f32 	%f102, %f101, %f100, %p27;
	ld.global.f32 	%f103, [%rd12+24];
	setp.gt.f32 	%p28, %f103, %f102;
	selp.f32 	%f104, %f103, %f102, %p28;
	ld.global.f32 	%f105, [%rd12+28];
	setp.gt.f32 	%p29, %f105, %f104;
	selp.f32 	%f498, %f105, %f104, %p29;
	add.s32 	%r181, %r181, 8;
$L__BB1_7:
	setp.eq.s32 	%p30, %r14, 0;
	@%p30 bra 	$L__BB1_13;
	and.b32  	%r17, %r6, 3;
	setp.lt.u32 	%p31, %r14, 4;
	@%p31 bra 	$L__BB1_10;
	mul.wide.s32 	%rd13, %r181, 4;
	add.s64 	%rd14, %rd2, %rd13;
	ld.global.f32 	%f107, [%rd14];
	setp.gt.f32 	%p32, %f107, %f498;
	selp.f32 	%f108, %f107, %f498, %p32;
	ld.global.f32 	%f109, [%rd14+4];
	setp.gt.f32 	%p33, %f109, %f108;
	selp.f32 	%f110, %f109, %f108, %p33;
	ld.global.f32 	%f111, [%rd14+8];
	setp.gt.f32 	%p34, %f111, %f110;
	selp.f32 	%f112, %f111, %f110, %p34;
	ld.global.f32 	%f113, [%rd14+12];
	setp.gt.f32 	%p35, %f113, %f112;
	selp.f32 	%f498, %f113, %f112, %p35;
	add.s32 	%r181, %r181, 4;
$L__BB1_10:
	setp.eq.s32 	%p36, %r17, 0;
	@%p36 bra 	$L__BB1_13;
	neg.s32 	%r184, %r17;
$L__BB1_12:
	.pragma "nounroll";
	mul.wide.s32 	%rd15, %r181, 4;
	add.s64 	%rd16, %rd2, %rd15;
	ld.global.f32 	%f114, [%rd16];
	setp.gt.f32 	%p37, %f114, %f498;
	selp.f32 	%f498, %f114, %f498, %p37;
	add.s32 	%r181, %r181, 1;
	add.s32 	%r184, %r184, 1;
	setp.ne.s32 	%p38, %r184, 0;
	@%p38 bra 	$L__BB1_12;
$L__BB1_13:
	shl.b32 	%r100, %r3, 2;
	mov.u32 	%r101, shared;
	add.s32 	%r102, %r101, %r100;
	st.shared.f32 	[%r102], %f498;
	bar.sync 	0;
	setp.ne.s32 	%p39, %r3, 0;
	@%p39 bra 	$L__BB1_29;
	ld.shared.f32 	%f507, [shared];
	setp.lt.u32 	%p40, %r1, 2;
	@%p40 bra 	$L__BB1_28;
	add.s32 	%r104, %r1, -2;
	and.b32  	%r25, %r2, 15;
	setp.lt.u32 	%p41, %r104, 15;
	mov.b32 	%r190, 1;
	@%p41 bra 	$L__BB1_19;
	add.s32 	%r186, %r101, 32;
	and.b32  	%r108, %r2, -16;
	neg.s32 	%r188, %r108;
	mov.b32 	%r187, 0;
$L__BB1_17:
	.pragma "nounroll";
	ld.shared.f32 	%f116, [%r186+-28];
	setp.gt.f32 	%p42, %f116, %f507;
	selp.f32 	%f117, %f116, %f507, %p42;
	ld.shared.v2.f32 	{%f118, %f119}, [%r186+-24];
	setp.gt.f32 	%p43, %f118, %f117;
	selp.f32 	%f120, %f118, %f117, %p43;
	setp.gt.f32 	%p44, %f119, %f120;
	selp.f32 	%f121, %f119, %f120, %p44;
	ld.shared.v4.f32 	{%f122, %f123, %f124, %f125}, [%r186+-16];
	setp.gt.f32 	%p45, %f122, %f121;
	selp.f32 	%f126, %f122, %f121, %p45;
	setp.gt.f32 	%p46, %f123, %f126;
	selp.f32 	%f127, %f123, %f126, %p46;
	setp.gt.f32 	%p47, %f124, %f127;
	selp.f32 	%f128, %f124, %f127, %p47;
	setp.gt.f32 	%p48, %f125, %f128;
	selp.f32 	%f129, %f125, %f128, %p48;
	ld.shared.v4.f32 	{%f130, %f131, %f132, %f133}, [%r186];
	setp.gt.f32 	%p49, %f130, %f129;
	selp.f32 	%f134, %f130, %f129, %p49;
	setp.gt.f32 	%p50, %f131, %f134;
	selp.f32 	%f135, %f131, %f134, %p50;
	setp.gt.f32 	%p51, %f132, %f135;
	selp.f32 	%f136, %f132, %f135, %p51;
	setp.gt.f32 	%p52, %f133, %f136;
	selp.f32 	%f137, %f133, %f136, %p52;
	ld.shared.v4.f32 	{%f138, %f139, %f140, %f141}, [%r186+16];
	setp.gt.f32 	%p53, %f138, %f137;
	selp.f32 	%f142, %f138, %f137, %p53;
	setp.gt.f32 	%p54, %f139, %f142;
	selp.f32 	%f143, %f139, %f142, %p54;
	setp.gt.f32 	%p55, %f140, %f143;
	selp.f32 	%f144, %f140, %f143, %p55;
	setp.gt.f32 	%p56, %f141, %f144;
	selp.f32 	%f145, %f141, %f144, %p56;
	ld.shared.f32 	%f146, [%r186+32];
	setp.gt.f32 	%p57, %f146, %f145;
	selp.f32 	%f507, %f146, %f145, %p57;
	add.s32 	%r188, %r188, 16;
	add.s32 	%r187, %r187, 16;
	add.s32 	%r186, %r186, 64;
	setp.ne.s32 	%p58, %r188, 0;
	@%p58 bra 	$L__BB1_17;
	add.s32 	%r190, %r187, 1;
$L__BB1_19:
	setp.eq.s32 	%p59, %r25, 0;
	@%p59 bra 	$L__BB1_28;
	and.b32  	%r35, %r2, 7;
	setp.lt.u32 	%p60, %r25, 8;
	@%p60 bra 	$L__BB1_22;
	shl.b32 	%r109, %r190, 2;
	add.s32 	%r111, %r101, %r109;
	ld.shared.f32 	%f148, [%r111];
	setp.gt.f32 	%p61, %f148, %f507;
	selp.f32 	%f149, %f148, %f507, %p61;
	ld.shared.f32 	%f150, [%r111+4];
	setp.gt.f32 	%p62, %f150, %f149;
	selp.f32 	%f151, %f150, %f149, %p62;
	ld.shared.f32 	%f152, [%r111+8];
	setp.gt.f32 	%p63, %f152, %f151;
	selp.f32 	%f153, %f152, %f151, %p63;
	ld.shared.f32 	%f154, [%r111+12];
	setp.gt.f32 	%p64, %f154, %f153;
	selp.f32 	%f155, %f154, %f153, %p64;
	ld.shared.f32 	%f156, [%r111+16];
	setp.gt.f32 	%p65, %f156, %f155;
	selp.f32 	%f157, %f156, %f155, %p65;
	ld.shared.f32 	%f158, [%r111+20];
	setp.gt.f32 	%p66, %f158, %f157;
	selp.f32 	%f159, %f158, %f157, %p66;
	ld.shared.f32 	%f160, [%r111+24];
	setp.gt.f32 	%p67, %f160, %f159;
	selp.f32 	%f161, %f160, %f159, %p67;
	ld.shared.f32 	%f162, [%r111+28];
	setp.gt.f32 	%p68, %f162, %f161;
	selp.f32 	%f507, %f162, %f161, %p68;
	add.s32 	%r190, %r190, 8;
$L__BB1_22:
	setp.eq.s32 	%p69, %r35, 0;
	@%p69 bra 	$L__BB1_28;
	and.b32  	%r38, %r2, 3;
	setp.lt.u32 	%p70, %r35, 4;
	@%p70 bra 	$L__BB1_25;
	shl.b32 	%r112, %r190, 2;
	add.s32 	%r114, %r101, %r112;
	ld.shared.f32 	%f164, [%r114];
	setp.gt.f32 	%p71, %f164, %f507;
	selp.f32 	%f165, %f164, %f507, %p71;
	ld.shared.f32 	%f166, [%r114+4];
	setp.gt.f32 	%p72, %f166, %f165;
	selp.f32 	%f167, %f166, %f165, %p72;
	ld.shared.f32 	%f168, [%r114+8];
	setp.gt.f32 	%p73, %f168, %f167;
	selp.f32 	%f169, %f168, %f167, %p73;
	ld.shared.f32 	%f170, [%r114+12];
	setp.gt.f32 	%p74, %f170, %f169;
	selp.f32 	%f507, %f170, %f169, %p74;
	add.s32 	%r190, %r190, 4;
$L__BB1_25:
	setp.eq.s32 	%p75, %r38, 0;
	@%p75 bra 	$L__BB1_28;
	shl.b32 	%r115, %r190, 2;
	add.s32 	%r193, %r101, %r115;
	neg.s32 	%r192, %r38;
$L__BB1_27:
	.pragma "nounroll";
	ld.shared.f32 	%f171, [%r193];
	setp.gt.f32 	%p76, %f171, %f507;
	selp.f32 	%f507, %f171, %f507, %p76;
	add.s32 	%r193, %r193, 4;
	add.s32 	%r192, %r192, 1;
	setp.ne.s32 	%p77, %r192, 0;
	@%p77 bra 	$L__BB1_27;
$L__BB1_28:
	st.shared.f32 	[shared], %f507;
$L__BB1_29:
	setp.ge.s32 	%p78, %r4, %r5;
	bar.sync 	0;
	mov.f32 	%f515, 0f00000000;
	ld.shared.f32 	%f28, [shared];
	@%p78 bra 	$L__BB1_41;
	sub.s32 	%r47, %r5, %r4;
	and.b32  	%r48, %r47, 7;
	sub.s32 	%r117, %r4, %r5;
	setp.gt.u32 	%p79, %r117, -8;
	mov.f32 	%f515, 0f00000000;
	mov.u32 	%r196, %r4;
	@%p79 bra 	$L__BB1_33;
	and.b32  	%r118, %r47, -8;
	neg.s32 	%r194, %r118;
	add.s64 	%rd4, %rd2, 16;
	mov.f32 	%f515, 0f00000000;
	mov.u32 	%r196, %r4;
$L__BB1_32:
	.pragma "nounroll";
	mul.wide.s32 	%rd17, %r196, 4;
	add.s64 	%rd18, %rd4, %rd17;
	ld.global.f32 	%f176, [%rd18+-16];
	sub.f32 	%f177, %f176, %f28;
	fma.rn.f32 	%f178, %f177, 0f3BBB989D, 0f3F000000;
	cvt.sat.f32.f32 	%f179, %f178;
	mov.f32 	%f180, 0f4B400001;
	mov.f32 	%f181, 0f437C0000;
	fma.rm.f32 	%f182, %f179, %f181, %f180;
	add.f32 	%f183, %f182, 0fCB40007F;
	neg.f32 	%f184, %f183;
	fma.rn.f32 	%f185, %f177, 0f3FB8AA3B, %f184;
	fma.rn.f32 	%f186, %f177, 0f32A57060, %f185;
	mov.b32 	%r119, %f182;
	shl.b32 	%r120, %r119, 23;
	mov.b32 	%f187, %r120;
	ex2.approx.ftz.f32 	%f188, %f186;
	fma.rn.f32 	%f189, %f188, %f187, %f515;
	ld.global.f32 	%f190, [%rd18+-12];
	sub.f32 	%f191, %f190, %f28;
	fma.rn.f32 	%f192, %f191, 0f3BBB989D, 0f3F000000;
	cvt.sat.f32.f32 	%f193, %f192;
	fma.rm.f32 	%f194, %f193, %f181, %f180;
	add.f32 	%f195, %f194, 0fCB40007F;
	neg.f32 	%f196, %f195;
	fma.rn.f32 	%f197, %f191, 0f3FB8AA3B, %f196;
	fma.rn.f32 	%f198, %f191, 0f32A57060, %f197;
	mov.b32 	%r121, %f194;
	shl.b32 	%r122, %r121, 23;
	mov.b32 	%f199, %r122;
	ex2.approx.ftz.f32 	%f200, %f198;
	fma.rn.f32 	%f201, %f200, %f199, %f189;
	ld.global.f32 	%f202, [%rd18+-8];
	sub.f32 	%f203, %f202, %f28;
	fma.rn.f32 	%f204, %f203, 0f3BBB989D, 0f3F000000;
	cvt.sat.f32.f32 	%f205, %f204;
	fma.rm.f32 	%f206, %f205, %f181, %f180;
	add.f32 	%f207, %f206, 0fCB40007F;
	neg.f32 	%f208, %f207;
	fma.rn.f32 	%f209, %f203, 0f3FB8AA3B, %f208;
	fma.rn.f32 	%f210, %f203, 0f32A57060, %f209;
	mov.b32 	%r123, %f206;
	shl.b32 	%r124, %r123, 23;
	mov.b32 	%f211, %r124;
	ex2.approx.ftz.f32 	%f212, %f210;
	fma.rn.f32 	%f213, %f212, %f211, %f201;
	ld.global.f32 	%f214, [%rd18+-4];
	sub.f32 	%f215, %f214, %f28;
	fma.rn.f32 	%f216, %f215, 0f3BBB989D, 0f3F000000;
	cvt.sat.f32.f32 	%f217, %f216;
	fma.rm.f32 	%f218, %f217, %f181, %f180;
	add.f32 	%f219, %f218, 0fCB40007F;
	neg.f32 	%f220, %f219;
	fma.rn.f32 	%f221, %f215, 0f3FB8AA3B, %f220;
	fma.rn.f32 	%f222, %f215, 0f32A57060, %f221;
	mov.b32 	%r125, %f218;
	shl.b32 	%r126, %r125, 23;
	mov.b32 	%f223, %r126;
	ex2.approx.ftz.f32 	%f224, %f222;
	fma.rn.f32 	%f225, %f224, %f223, %f213;
	ld.global.f32 	%f226, [%rd18];
	sub.f32 	%f227, %f226, %f28;
	fma.rn.f32 	%f228, %f227, 0f3BBB989D, 0f3F000000;
	cvt.sat.f32.f32 	%f229, %f228;
	fma.rm.f32 	%f230, %f229, %f181, %f180;
	add.f32 	%f231, %f230, 0fCB40007F;
	neg.f32 	%f232, %f231;
	fma.rn.f32 	%f233, %f227, 0f3FB8AA3B, %f232;
	fma.rn.f32 	%f234, %f227, 0f32A57060, %f233;
	mov.b32 	%r127, %f230;
	shl.b32 	%r128, %r127, 23;
	mov.b32 	%f235, %r128;
	ex2.approx.ftz.f32 	%f236, %f234;
	fma.rn.f32 	%f237, %f236, %f235, %f225;
	ld.global.f32 	%f238, [%rd18+4];
	sub.f32 	%f239, %f238, %f28;
	fma.rn.f32 	%f240, %f239, 0f3BBB989D, 0f3F000000;
	cvt.sat.f32.f32 	%f241, %f240;
	fma.rm.f32 	%f242, %f241, %f181, %f180;
	add.f32 	%f243, %f242, 0fCB40007F;
	neg.f32 	%f244, %f243;
	fma.rn.f32 	%f245, %f239, 0f3FB8AA3B, %f244;
	fma.rn.f32 	%f246, %f239, 0f32A57060, %f245;
	mov.b32 	%r129, %f242;
	shl.b32 	%r130, %r129, 23;
	mov.b32 	%f247, %r130;
	ex2.approx.ftz.f32 	%f248, %f246;
	fma.rn.f32 	%f249, %f248, %f247, %f237;
	ld.global.f32 	%f250, [%rd18+8];
	sub.f32 	%f251, %f250, %f28;
	fma.rn.f32 	%f252, %f251, 0f3BBB989D, 0f3F000000;
	cvt.sat.f32.f32 	%f253, %f252;
	fma.rm.f32 	%f254, %f253, %f181, %f180;
	add.f32 	%f255, %f254, 0fCB40007F;
	neg.f32 	%f256, %f255;
	fma.rn.f32 	%f257, %f251, 0f3FB8AA3B, %f256;
	fma.rn.f32 	%f258, %f251, 0f32A57060, %f257;
	mov.b32 	%r131, %f254;
	shl.b32 	%r132, %r131, 23;
	mov.b32 	%f259, %r132;
	ex2.approx.ftz.f32 	%f260, %f258;
	fma.rn.f32 	%f261, %f260, %f259, %f249;
	ld.global.f32 	%f262, [%rd18+12];
	sub.f32 	%f263, %f262, %f28;
	fma.rn.f32 	%f264, %f263, 0f3BBB989D, 0f3F000000;
	cvt.sat.f32.f32 	%f265, %f264;
	fma.rm.f32 	%f266, %f265, %f181, %f180;
	add.f32 	%f267, %f266, 0fCB40007F;
	neg.f32 	%f268, %f267;
	fma.rn.f32 	%f269, %f263, 0f3FB8AA3B, %f268;
	fma.rn.f32 	%f270, %f263, 0f32A57060, %f269;
	mov.b32 	%r133, %f266;
	shl.b32 	%r134, %r133, 23;
	mov.b32 	%f271, %r134;
	ex2.approx.ftz.f32 	%f272, %f270;
	fma.rn.f32 	%f515, %f272, %f271, %f261;
	add.s32 	%r196, %r196, 8;
	add.s32 	%r194, %r194, 8;
	setp.ne.s32 	%p80, %r194, 0;
	@%p80 bra 	$L__BB1_32;
$L__BB1_33:
	setp.eq.s32 	%p81, %r48, 0;
	@%p81 bra 	$L__BB1_41;
	and.b32  	%r55, %r47, 3;
	setp.lt.u32 	%p82, %r48, 4;
	@%p82 bra 	$L__BB1_36;
	mul.wide.s32 	%rd19, %r196, 4;
	add.s64 	%rd20, %rd2, %rd19;
	ld.global.f32 	%f274, [%rd20];
	sub.f32 	%f275, %f274, %f28;
	fma.rn.f32 	%f276, %f275, 0f3BBB989D, 0f3F000000;
	cvt.sat.f32.f32 	%f277, %f276;
	mov.f32 	%f278, 0f4B400001;
	mov.f32 	%f279, 0f437C0000;
	fma.rm.f32 	%f280, %f277, %f279, %f278;
	add.f32 	%f281, %f280, 0fCB40007F;
	neg.f32 	%f282, %f281;
	fma.rn.f32 	%f283, %f275, 0f3FB8AA3B, %f282;
	fma.rn.f32 	%f284, %f275, 0f32A57060, %f283;
	mov.b32 	%r135, %f280;
	shl.b32 	%r136, %r135, 23;
	mov.b32 	%f285, %r136;
	ex2.approx.ftz.f32 	%f286, %f284;
	fma.rn.f32 	%f287, %f286, %f285, %f515;
	ld.global.f32 	%f288, [%rd20+4];
	sub.f32 	%f289, %f288, %f28;
	fma.rn.f32 	%f290, %f289, 0f3BBB989D, 0f3F000000;
	cvt.sat.f32.f32 	%f291, %f290;
	fma.rm.f32 	%f292, %f291, %f279, %f278;
	add.f32 	%f293, %f292, 0fCB40007F;
	neg.f32 	%f294, %f293;
	fma.rn.f32 	%f295, %f289, 0f3FB8AA3B, %f294;
	fma.rn.f32 	%f296, %f289, 0f32A57060, %f295;
	mov.b32 	%r137, %f292;
	shl.b32 	%r138, %r137, 23;
	mov.b32 	%f297, %r138;
	ex2.approx.ftz.f32 	%f298, %f296;
	fma.rn.f32 	%f299, %f298, %f297, %f287;
	ld.global.f32 	%f300, [%rd20+8];
	sub.f32 	%f301, %f300, %f28;
	fma.rn.f32 	%f302, %f301, 0f3BBB989D, 0f3F000000;
	cvt.sat.f32.f32 	%f303, %f302;
	fma.rm.f32 	%f304, %f303, %f279, %f278;
	add.f32 	%f305, %f304, 0fCB40007F;
	neg.f32 	%f306, %f305;
	fma.rn.f32 	%f307, %f301, 0f3FB8AA3B, %f306;
	fma.rn.f32 	%f308, %f301, 0f32A57060, %f307;
	mov.b32 	%r139, %f304;
	shl.b32 	%r140, %r139, 23;
	mov.b32 	%f309, %r140;
	ex2.approx.ftz.f32 	%f310, %f308;
	fma.rn.f32 	%f311, %f310, %f309, %f299;
	ld.global.f32 	%f312, [%rd20+12];
	sub.f32 	%f313, %f312, %f28;
	fma.rn.f32 	%f314, %f313, 0f3BBB989D, 0f3F000000;
	cvt.sat.f32.f32 	%f315, %f314;
	fma.rm.f32 	%f316, %f315, %f279, %f278;
	add.f32 	%f317, %f316, 0fCB40007F;
	neg.f32 	%f318, %f317;
	fma.rn.f32 	%f319, %f313, 0f3FB8AA3B, %f318;
	fma.rn.f32 	%f320, %f313, 0f32A57060, %f319;
	mov.b32 	%r141, %f316;
	shl.b32 	%r142, %r141, 23;
	mov.b32 	%f321, %r142;
	ex2.approx.ftz.f32 	%f322, %f320;
	fma.rn.f32 	%f515, %f322, %f321, %f311;
	add.s32 	%r196, %r196, 4;
$L__BB1_36:
	setp.eq.s32 	%p83, %r55, 0;
	@%p83 bra 	$L__BB1_41;
	setp.eq.s32 	%p84, %r55, 1;
	@%p84 bra 	$L__BB1_39;
	mul.wide.s32 	%rd21, %r196, 4;
	add.s64 	%rd22, %rd2, %rd21;
	ld.global.f32 	%f324, [%rd22];
	sub.f32 	%f325, %f324, %f28;
	fma.rn.f32 	%f326, %f325, 0f3BBB989D, 0f3F000000;
	cvt.sat.f32.f32 	%f327, %f326;
	mov.f32 	%f328, 0f4B400001;
	mov.f32 	%f329, 0f437C0000;
	fma.rm.f32 	%f330, %f327, %f329, %f328;
	add.f32 	%f331, %f330, 0fCB40007F;
	neg.f32 	%f332, %f331;
	fma.rn.f32 	%f333, %f325, 0f3FB8AA3B, %f332;
	fma.rn.f32 	%f334, %f325, 0f32A57060, %f333;
	mov.b32 	%r143, %f330;
	shl.b32 	%r144, %r143, 23;
	mov.b32 	%f335, %r144;
	ex2.approx.ftz.f32 	%f336, %f334;
	fma.rn.f32 	%f337, %f336, %f335, %f515;
	ld.global.f32 	%f338, [%rd22+4];
	sub.f32 	%f339, %f338, %f28;
	fma.rn.f32 	%f340, %f339, 0f3BBB989D, 0f3F000000;
	cvt.sat.f32.f32 	%f341, %f340;
	fma.rm.f32 	%f342, %f341, %f329, %f328;
	add.f32 	%f343, %f342, 0fCB40007F;
	neg.f32 	%f344, %f343;
	fma.rn.f32 	%f345, %f339, 0f3FB8AA3B, %f344;
	fma.rn.f32 	%f346, %f339, 0f32A57060, %f345;
	mov.b32 	%r145, %f342;
	shl.b32 	%r146, %r145, 23;
	mov.b32 	%f347, %r146;
	ex2.approx.ftz.f32 	%f348, %f346;
	fma.rn.f32 	%f515, %f348, %f347, %f337;
	add.s32 	%r196, %r196, 2;
$L__BB1_39:
	and.b32  	%r147, %r47, 1;
	setp.eq.b32 	%p85, %r147, 1;
	not.pred 	%p86, %p85;
	@%p86 bra 	$L__BB1_41;
	mul.wide.s32 	%rd23, %r196, 4;
	add.s64 	%rd24, %rd2, %rd23;
	ld.global.f32 	%f349, [%rd24];
	sub.f32 	%f350, %f349, %f28;
	fma.rn.f32 	%f351, %f350, 0f3BBB989D, 0f3F000000;
	cvt.sat.f32.f32 	%f352, %f351;
	mov.f32 	%f353, 0f4B400001;
	mov.f32 	%f354, 0f437C0000;
	fma.rm.f32 	%f355, %f352, %f354, %f353;
	add.f32 	%f356, %f355, 0fCB40007F;
	neg.f32 	%f357, %f356;
	fma.rn.f32 	%f358, %f350, 0f3FB8AA3B, %f357;
	fma.rn.f32 	%f359, %f350, 0f32A57060, %f358;
	mov.b32 	%r148, %f355;
	shl.b32 	%r149, %r148, 23;
	mov.b32 	%f360, %r149;
	ex2.approx.ftz.f32 	%f361, %f359;
	fma.rn.f32 	%f515, %f361, %f360, %f515;
$L__BB1_41:
	shl.b32 	%r150, %r1, 2;
	add.s32 	%r60, %r101, %r150;
	setp.ne.s32 	%p87, %r3, 0;
	add.s32 	%r153, %r60, %r100;
	st.shared.f32 	[%r153], %f515;
	bar.sync 	0;
	@%p87 bra 	$L__BB1_55;
	and.b32  	%r61, %r1, 15;
	setp.lt.u32 	%p88, %r1, 16;
	mov.f32 	%f524, 0f00000000;
	mov.b32 	%r202, 0;
	@%p88 bra 	$L__BB1_45;
	and.b32  	%r202, %r1, 2032;
	and.b32  	%r155, %r1, -16;
	neg.s32 	%r200, %r155;
	add.s32 	%r158, %r150, %r101;
	add.s32 	%r199, %r158, 32;
	mov.f32 	%f524, 0f00000000;
$L__BB1_44:
	.pragma "nounroll";
	ld.shared.f32 	%f365, [%r199+-32];
	add.f32 	%f366, %f524, %f365;
	ld.shared.f32 	%f367, [%r199+-28];
	add.f32 	%f368, %f366, %f367;
	ld.shared.f32 	%f369, [%r199+-24];
	add.f32 	%f370, %f368, %f369;
	ld.shared.f32 	%f371, [%r199+-20];
	add.f32 	%f372, %f370, %f371;
	ld.shared.f32 	%f373, [%r199+-16];
	add.f32 	%f374, %f372, %f373;
	ld.shared.f32 	%f375, [%r199+-12];
	add.f32 	%f376, %f374, %f375;
	ld.shared.f32 	%f377, [%r199+-8];
	add.f32 	%f378, %f376, %f377;
	ld.shared.f32 	%f379, [%r199+-4];
	add.f32 	%f380, %f378, %f379;
	ld.shared.f32 	%f381, [%r199];
	add.f32 	%f382, %f380, %f381;
	ld.shared.f32 	%f383, [%r199+4];
	add.f32 	%f384, %f382, %f383;
	ld.shared.f32 	%f385, [%r199+8];
	add.f32 	%f386, %f384, %f385;
	ld.shared.f32 	%f387, [%r199+12];
	add.f32 	%f388, %f386, %f387;
	ld.shared.f32 	%f389, [%r199+16];
	add.f32 	%f390, %f388, %f389;
	ld.shared.f32 	%f391, [%r199+20];
	add.f32 	%f392, %f390, %f391;
	ld.shared.f32 	%f393, [%r199+24];
	add.f32 	%f394, %f392, %f393;
	ld.shared.f32 	%f395, [%r199+28];
	add.f32 	%f524, %f394, %f395;
	add.s32 	%r200, %r200, 16;
	add.s32 	%r199, %r199, 64;
	setp.ne.s32 	%p89, %r200, 0;
	@%p89 bra 	$L__BB1_44;
$L__BB1_45:
	setp.eq.s32 	%p90, %r61, 0;
	@%p90 bra 	$L__BB1_54;
	and.b32  	%r70, %r1, 7;
	setp.lt.u32 	%p91, %r61, 8;
	@%p91 bra 	$L__BB1_48;
	shl.b32 	%r159, %r202, 2;
	add.s32 	%r160, %r60, %r159;
	ld.shared.f32 	%f397, [%r160];
	add.f32 	%f398, %f524, %f397;
	ld.shared.f32 	%f399, [%r160+4];
	add.f32 	%f400, %f398, %f399;
	ld.shared.f32 	%f401, [%r160+8];
	add.f32 	%f402, %f400, %f401;
	ld.shared.f32 	%f403, [%r160+12];
	add.f32 	%f404, %f402, %f403;
	ld.shared.f32 	%f405, [%r160+16];
	add.f32 	%f406, %f404, %f405;
	ld.shared.f32 	%f407, [%r160+20];
	add.f32 	%f408, %f406, %f407;
	ld.shared.f32 	%f409, [%r160+24];
	add.f32 	%f410, %f408, %f409;
	ld.shared.f32 	%f411, [%r160+28];
	add.f32 	%f524, %f410, %f411;
	add.s32 	%r202, %r202, 8;
$L__BB1_48:
	setp.eq.s32 	%p92, %r70, 0;
	@%p92 bra 	$L__BB1_54;
	and.b32  	%r73, %r1, 3;
	setp.lt.u32 	%p93, %r70, 4;
	@%p93 bra 	$L__BB1_51;
	shl.b32 	%r161, %r202, 2;
	add.s32 	%r162, %r60, %r161;
	ld.shared.f32 	%f413, [%r162];
	add.f32 	%f414, %f524, %f413;
	ld.shared.f32 	%f415, [%r162+4];
	add.f32 	%f416, %f414, %f415;
	ld.shared.f32 	%f417, [%r162+8];
	add.f32 	%f418, %f416, %f417;
	ld.shared.f32 	%f419, [%r162+12];
	add.f32 	%f524, %f418, %f419;
	add.s32 	%r202, %r202, 4;
$L__BB1_51:
	setp.eq.s32 	%p94, %r73, 0;
	@%p94 bra 	$L__BB1_54;
	shl.b32 	%r164, %r202, 2;
	add.s32 	%r165, %r150, %r164;
	add.s32 	%r205, %r101, %r165;
	neg.s32 	%r204, %r73;
$L__BB1_53:
	.pragma "nounroll";
	ld.shared.f32 	%f420, [%r205];
	add.f32 	%f524, %f524, %f420;
	add.s32 	%r205, %r205, 4;
	add.s32 	%r204, %r204, 1;
	setp.ne.s32 	%p95, %r204, 0;
	@%p95 bra 	$L__BB1_53;
$L__BB1_54:
	st.shared.f32 	[%r60], %f524;
$L__BB1_55:
	setp.ge.s32 	%p96, %r4, %r5;
	bar.sync 	0;
	ld.shared.f32 	%f54, [%r60];
	@%p96 bra 	$L__BB1_62;
	sub.s32 	%r167, %r5, %r4;
	and.b32  	%r82, %r167, 3;
	setp.eq.s32 	%p97, %r82, 0;
	mov.u32 	%r208, %r4;
	@%p97 bra 	$L__BB1_59;
	neg.s32 	%r206, %r82;
	mov.u32 	%r208, %r4;
$L__BB1_58:
	.pragma "nounroll";
	mul.wide.s32 	%rd25, %r208, 4;
	add.s64 	%rd26, %rd1, %rd25;
	add.s64 	%rd27, %rd2, %rd25;
	ld.global.f32 	%f421, [%rd27];
	sub.f32 	%f422, %f421, %f28;
	fma.rn.f32 	%f423, %f422, 0f3BBB989D, 0f3F000000;
	cvt.sat.f32.f32 	%f424, %f423;
	mov.f32 	%f425, 0f4B400001;
	mov.f32 	%f426, 0f437C0000;
	fma.rm.f32 	%f427, %f424, %f426, %f425;
	add.f32 	%f428, %f427, 0fCB40007F;
	neg.f32 	%f429, %f428;
	fma.rn.f32 	%f430, %f422, 0f3FB8AA3B, %f429;
	fma.rn.f32 	%f431, %f422, 0f32A57060, %f430;
	mov.b32 	%r168, %f427;
	shl.b32 	%r169, %r168, 23;
	mov.b32 	%f432, %r169;
	ex2.approx.ftz.f32 	%f433, %f431;
	mul.f32 	%f434, %f433, %f432;
	div.rn.f32 	%f435, %f434, %f54;
	st.global.f32 	[%rd26], %f435;
	add.s32 	%r208, %r208, 1;
	add.s32 	%r206, %r206, 1;
	setp.ne.s32 	%p98, %r206, 0;
	@%p98 bra 	$L__BB1_58;
$L__BB1_59:
	sub.s32 	%r170, %r4, %r5;
	setp.gt.u32 	%p99, %r170, -4;
	@%p99 bra 	$L__BB1_62;
	sub.s32 	%r209, %r208, %r5;
	add.s64 	%rd5, %rd2, 8;
	add.s64 	%rd6, %rd1, 8;
$L__BB1_61:
	mul.wide.s32 	%rd28, %r208, 4;
	add.s64 	%rd29, %rd5, %rd28;
	add.s64 	%rd30, %rd6, %rd28;
	ld.global.f32 	%f436, [%rd29+-8];
	sub.f32 	%f437, %f436, %f28;
	fma.rn.f32 	%f438, %f437, 0f3BBB989D, 0f3F000000;
	cvt.sat.f32.f32 	%f439, %f438;
	mov.f32 	%f440, 0f4B400001;
	mov.f32 	%f441, 0f437C0000;
	fma.rm.f32 	%f442, %f439, %f441, %f440;
	add.f32 	%f443, %f442, 0fCB40007F;
	neg.f32 	%f444, %f443;
	fma.rn.f32 	%f445, %f437, 0f3FB8AA3B, %f444;
	fma.rn.f32 	%f446, %f437, 0f32A57060, %f445;
	mov.b32 	%r171, %f442;
	shl.b32 	%r172, %r171, 23;
	mov.b32 	%f447, %r172;
	ex2.approx.ftz.f32 	%f448, %f446;
	mul.f32 	%f449, %f448, %f447;
	div.rn.f32 	%f450, %f449, %f54;
	st.global.f32 	[%rd30+-8], %f450;
	ld.global.f32 	%f451, [%rd29+-4];
	sub.f32 	%f452, %f451, %f28;
	fma.rn.f32 	%f453, %f452, 0f3BBB989D, 0f3F000000;
	cvt.sat.f32.f32 	%f454, %f453;
	fma.rm.f32 	%f455, %f454, %f441, %f440;
	add.f32 	%f456, %f455, 0fCB40007F;
	neg.f32 	%f457, %f456;
	fma.rn.f32 	%f458, %f452, 0f3FB8AA3B, %f457;
	fma.rn.f32 	%f459, %f452, 0f32A57060, %f458;
	mov.b32 	%r173, %f455;
	shl.b32 	%r174, %r173, 23;
	mov.b32 	%f460, %r174;
	ex2.approx.ftz.f32 	%f461, %f459;
	mul.f32 	%f462, %f461, %f460;
	div.rn.f32 	%f463, %f462, %f54;
	st.global.f32 	[%rd30+-4], %f463;
	ld.global.f32 	%f464, [%rd29];
	sub.f32 	%f465, %f464, %f28;
	fma.rn.f32 	%f466, %f465, 0f3BBB989D, 0f3F000000;
	cvt.sat.f32.f32 	%f467, %f466;
	fma.rm.f32 	%f468, %f467, %f441, %f440;
	add.f32 	%f469, %f468, 0fCB40007F;
	neg.f32 	%f470, %f469;
	fma.rn.f32 	%f471, %f465, 0f3FB8AA3B, %f470;
	fma.rn.f32 	%f472, %f465, 0f32A57060, %f471;
	mov.b32 	%r175, %f468;
	shl.b32 	%r176, %r175, 23;
	mov.b32 	%f473, %r176;
	ex2.approx.ftz.f32 	%f474, %f472;
	mul.f32 	%f475, %f474, %f473;
	div.rn.f32 	%f476, %f475, %f54;
	st.global.f32 	[%rd30], %f476;
	ld.global.f32 	%f477, [%rd29+4];
	sub.f32 	%f478, %f477, %f28;
	fma.rn.f32 	%f479, %f478, 0f3BBB989D, 0f3F000000;
	cvt.sat.f32.f32 	%f480, %f479;
	fma.rm.f32 	%f481, %f480, %f441, %f440;
	add.f32 	%f482, %f481, 0fCB40007F;
	neg.f32 	%f483, %f482;
	fma.rn.f32 	%f484, %f478, 0f3FB8AA3B, %f483;
	fma.rn.f32 	%f485, %f478, 0f32A57060, %f484;
	mov.b32 	%r177, %f481;
	shl.b32 	%r178, %r177, 23;
	mov.b32 	%f486, %r178;
	ex2.approx.ftz.f32 	%f487, %f485;
	mul.f32 	%f488, %f487, %f486;
	div.rn.f32 	%f489, %f488, %f54;
	st.global.f32 	[%rd30+4], %f489;
	add.s32 	%r208, %r208, 4;
	add.s32 	%r209, %r209, 4;
	setp.ne.s32 	%p100, %r209, 0;
	@%p100 bra 	$L__BB1_61;
$L__BB1_62:
	ret;

}


// ===== COMPILED SASS (sm_100) =====

	.target	sm_100

	.elftype	@"ET_EXEC"


//--------------------- .note.nv.tkinfo           --------------------------
	.section	.note.nv.tkinfo,"",@"SHT_NOTE"
	.sectionflags	@"SHF_NOTE_NV_TKINFO"
	.tkinfo
        /*0018*/ 	.word	0x00000002
        /*0030*/ 	.string	""
        /*0030*/ 	.string	"ptxas"
        /*0030*/ 	.string	"Cuda compilation tools, release 13.0, V13.0.88"
        /*0030*/ 	.string	"Build cuda_13.0.r13.0/compiler.36424714_0"
        /*0030*/ 	.string	"-arch sm_100 -m 64 "



//--------------------- .note.nv.cuinfo           --------------------------
	.section	.note.nv.cuinfo,"",@"SHT_NOTE"
	.sectionflags	@"SHF_NOTE_NV_CUINFO"
        /*0018*/ 	.short	0x0002
        /*001a*/ 	.short	0x0064
        /*001c*/ 	.short	0x0082
	.zero		2


//--------------------- .nv.info                  --------------------------
	.section	.nv.info,"",@"SHT_CUDA_INFO"
	.align	4


	//----- nvinfo : EIATTR_REGCOUNT
	.align		4
        /*0000*/ 	.byte	0x04, 0x2f
        /*0002*/ 	.short	(.L_1 - .L_0)
	.align		4
.L_0:
        /*0004*/ 	.word	index@(_Z12SoftMaxNaivePfS_i)
        /*0008*/ 	.word	0x00000020


	//----- nvinfo : EIATTR_FRAME_SIZE
	.align		4
.L_1:
        /*000c*/ 	.byte	0x04, 0x11
        /*000e*/ 	.short	(.L_3 - .L_2)
	.align		4
.L_2:
        /*0010*/ 	.word	index@($__internal_1_$__cuda_sm3x_div_rn_noftz_f32_slowpath)
        /*0014*/ 	.word	0x00000000


	//----- nvinfo : EIATTR_FRAME_SIZE
	.align		4
.L_3:
        /*0018*/ 	.byte	0x04, 0x11
        /*001a*/ 	.short	(.L_5 - .L_4)
	.align		4
.L_4:
        /*001c*/ 	.word	index@(_Z12SoftMaxNaivePfS_i)
        /*0020*/ 	.word	0x00000000


	//----- nvinfo : EIATTR_REGCOUNT
	.align		4
.L_5:
        /*0024*/ 	.byte	0x04, 0x2f
        /*0026*/ 	.short	(.L_7 - .L_6)
	.align		4
.L_6:
        /*0028*/ 	.word	index@(_Z13SoftMaxSharedPfS_i)
        /*002c*/ 	.word	0x00000020


	//----- nvinfo : EIATTR_FRAME_SIZE
	.align		4
.L_7:
        /*0030*/ 	.byte	0x04, 0x11
        /*0032*/ 	.short	(.L_9 - .L_8)
	.align		4
.L_8:
        /*0034*/ 	.word	index@($__internal_0_$__cuda_sm3x_div_rn_noftz_f32_slowpath)
        /*0038*/ 	.word	0x00000000


	//----- nvinfo : EIATTR_FRAME_SIZE
	.align		4
.L_9:
        /*003c*/ 	.byte	0x04, 0x11
        /*003e*/ 	.short	(.L_11 - .L_10)
	.align		4
.L_10:
        /*0040*/ 	.word	index@(_Z13SoftMaxSharedPfS_i)
        /*0044*/ 	.word	0x00000000


	//----- nvinfo : EIATTR_MIN_STACK_SIZE
	.align		4
.L_11:
        /*0048*/ 	.byte	0x04, 0x12
        /*004a*/ 	.short	(.L_13 - .L_12)
	.align		4
.L_12:
        /*004c*/ 	.word	index@(_Z13SoftMaxSharedPfS_i)
        /*0050*/ 	.word	0x00000000


	//----- nvinfo : EIATTR_MIN_STACK_SIZE
	.align		4
.L_13:
        /*0054*/ 	.byte	0x04, 0x12
        /*0056*/ 	.short	(.L_15 - .L_14)
	.align		4
.L_14:
        /*0058*/ 	.word	index@(_Z12SoftMaxNaivePfS_i)
        /*005c*/ 	.word	0x00000000
.L_15:


//--------------------- .nv.compat                --------------------------
	.section	.nv.compat,"",@"SHT_CUDA_COMPAT_INFO"
	.align	4
        /*0000*/ 	.byte	0x02, 0x09, 0x00, 0x00, 0x02, 0x02, 0x01, 0x00, 0x02, 0x05, 0x05, 0x00, 0x03, 0x07, 0x01, 0x01
        /*0010*/ 	.byte	0x02, 0x03, 0x00, 0x00, 0x02, 0x06, 0x01, 0x00, 0x04, 0x0b, 0x08, 0x00, 0x01, 0x00, 0x00, 0x00
        /*0020*/ 	.byte	0x00, 0x00, 0x00, 0x00


//--------------------- .nv.info._Z13SoftMaxSharedPfS_i --------------------------
	.section	.nv.info._Z13SoftMaxSharedPfS_i,"",@"SHT_CUDA_INFO"
	.sectionflags	@""
	.align	4


	//----- nvinfo : EIATTR_CUDA_API_VERSION
	.align		4
        /*0000*/ 	.byte	0x04, 0x37
        /*0002*/ 	.short	(.L_17 - .L_16)
.L_16:
        /*0004*/ 	.word	0x00000082


	//----- nvinfo : EIATTR_KPARAM_INFO
	.align		4
.L_17:
        /*0008*/ 	.byte	0x04, 0x17
        /*000a*/ 	.short	(.L_19 - .L_18)
.L_18:
        /*000c*/ 	.word	0x00000000
        /*0010*/ 	.short	0x0002
        /*0012*/ 	.short	0x0010
        /*0014*/ 	.byte	0x00, 0xf0, 0x11, 0x00


	//----- nvinfo : EIATTR_KPARAM_INFO
	.align		4
.L_19:
        /*0018*/ 	.byte	0x04, 0x17
        /*001a*/ 	.short	(.L_21 - .L_20)
.L_20:
        /*001c*/ 	.word	0x00000000
        /*0020*/ 	.short	0x0001
        /*0022*/ 	.short	0x0008
        /*0024*/ 	.byte	0x00, 0xf5, 0x21, 0x00


	//----- nvinfo : EIATTR_KPARAM_INFO
	.align		4
.L_21:
        /*0028*/ 	.byte	0x04, 0x17
        /*002a*/ 	.short	(.L_23 - .L_22)
.L_22:
        /*002c*/ 	.word	0x00000000
        /*0030*/ 	.short	0x0000
        /*0032*/ 	.short	0x0000
        /*0034*/ 	.byte	0x00, 0xf5, 0x21, 0x00


	//----- nvinfo : EIATTR_SPARSE_MMA_MASK
	.align		4
.L_23:
        /*0038*/ 	.byte	0x03, 0x50
        /*003a*/ 	.short	0x0000


	//----- nvinfo : EIATTR_MAXREG_COUNT
	.align		4
        /*003c*/ 	.byte	0x03, 0x1b
        /*003e*/ 	.short	0x00ff


	//----- nvinfo : EIATTR_NUM_BARRIERS
	.align		4
        /*0040*/ 	.byte	0x02, 0x4c
        /*0042*/ 	.byte	0x01
	.zero		1


	//----- nvinfo : EIATTR_MERCURY_ISA_VERSION
	.align		4
        /*0044*/ 	.byte	0x03, 0x5f
        /*0046*/ 	.short	0x0101


	//----- nvinfo : EIATTR_UNUSED_LOAD_BYTE_OFFSET
	.align		4
        /*0048*/ 	.byte	0x04, 0x44
        /*004a*/ 	.short	(.L_25 - .L_24)


	//   ....[0]....
.L_24:
        /*004c*/ 	.word	0x00000c50
        /*0050*/ 	.word	0x0000fff0


	//----- nvinfo : EIATTR_VRC_CTA_INIT_COUNT
	.align		4
.L_25:
        /*0054*/ 	.byte	0x02, 0x4a
	.zero		1
	.zero		1


	//----- nvinfo : EIATTR_EXIT_INSTR_OFFSETS
	.align		4
        /*0058*/ 	.byte	0x04, 0x1c
        /*005a*/ 	.short	(.L_27 - .L_26)


	//   ....[0]....
.L_26:
        /*005c*/ 	.word	0x000026b0


	//   ....[1]....
        /*0060*/ 	.word	0x00002990


	//   ....[2]....
        /*0064*/ 	.word	0x00003160


	//----- nvinfo : EIATTR_CRS_STACK_SIZE
	.align		4
.L_27:
        /*0068*/ 	.byte	0x04, 0x1e
        /*006a*/ 	.short	(.L_29 - .L_28)
.L_28:
        /*006c*/ 	.word	0x00000000


	//----- nvinfo : EIATTR_CBANK_PARAM_SIZE
	.align		4
.L_29:
        /*0070*/ 	.byte	0x03, 0x19
        /*0072*/ 	.short	0x0014


	//----- nvinfo : EIATTR_PARAM_CBANK
	.align		4
        /*0074*/ 	.byte	0x04, 0x0a
        /*0076*/ 	.short	(.L_31 - .L_30)
	.align		4
.L_30:
        /*0078*/ 	.word	index@(.nv.constant0._Z13SoftMaxSharedPfS_i)
        /*007c*/ 	.short	0x0380
        /*007e*/ 	.short	0x0014


	//----- nvinfo : EIATTR_SW_WAR
	.align		4
.L_31:
        /*0080*/ 	.byte	0x04, 0x36
        /*0082*/ 	.short	(.L_33 - .L_32)
.L_32:
        /*0084*/ 	.word	0x00000008
.L_33:


//--------------------- .nv.info._Z12SoftMaxNaivePfS_i --------------------------
	.section	.nv.info._Z12SoftMaxNaivePfS_i,"",@"SHT_CUDA_INFO"
	.sectionflags	@""
	.align	4


	//----- nvinfo : EIATTR_CUDA_API_VERSION
	.align		4
        /*0000*/ 	.byte	0x04, 0x37
        /*0002*/ 	.short	(.L_35 - .L_34)
.L_34:
        /*0004*/ 	.word	0x00000082


	//----- nvinfo : EIATTR_KPARAM_INFO
	.align		4
.L_35:
        /*0008*/ 	.byte	0x04, 0x17
        /*000a*/ 	.short	(.L_37 - .L_36)
.L_36:
        /*000c*/ 	.word	0x00000000
        /*0010*/ 	.short	0x0002
        /*0012*/ 	.short	0x0010
        /*0014*/ 	.byte	0x00, 0xf0, 0x11, 0x00


	//----- nvinfo : EIATTR_KPARAM_INFO
	.align		4
.L_37:
        /*0018*/ 	.byte	0x04, 0x17
        /*001a*/ 	.short	(.L_39 - .L_38)
.L_38:
        /*001c*/ 	.word	0x00000000
        /*0020*/ 	.short	0x0001
        /*0022*/ 	.short	0x0008
        /*0024*/ 	.byte	0x00, 0xf5, 0x21, 0x00


	//----- nvinfo : EIATTR_KPARAM_INFO
	.align		4
.L_39:
        /*0028*/ 	.byte	0x04, 0x17
        /*002a*/ 	.short	(.L_41 - .L_40)
.L_40:
        /*002c*/ 	.word	0x00000000
        /*0030*/ 	.short	0x0000
        /*0032*/ 	.short	0x0000
        /*0034*/ 	.byte	0x00, 0xf5, 0x21, 0x00


	//----- nvinfo : EIATTR_SPARSE_MMA_MASK
	.align		4
.L_41:
        /*0038*/ 	.byte	0x03, 0x50
        /*003a*/ 	.short	0x0000


	//----- nvinfo : EIATTR_MAXREG_COUNT
	.align		4
        /*003c*/ 	.byte	0x03, 0x1b
        /*003e*/ 	.short	0x00ff


	//----- nvinfo : EIATTR_MERCURY_ISA_VERSION
	.align		4
        /*0040*/ 	.byte	0x03, 0x5f
        /*0042*/ 	.short	0x0101


	//----- nvinfo : EIATTR_VRC_CTA_INIT_COUNT
	.align		4
        /*0044*/ 	.byte	0x02, 0x4a
	.zero		1
	.zero		1


	//----- nvinfo : EIATTR_EXIT_INSTR_OFFSETS
	.align		4
        /*0048*/ 	.byte	0x04, 0x1c
        /*004a*/ 	.short	(.L_43 - .L_42)


	//   ....[0]....
.L_42:
        /*004c*/ 	.word	0x000017f0


	//   ....[1]....
        /*0050*/ 	.word	0x00001ac0


	//   ....[2]....
        /*0054*/ 	.word	0x00002290


	//----- nvinfo : EIATTR_CRS_STACK_SIZE
	.align		4
.L_43:
        /*0058*/ 	.byte	0x04, 0x1e
        /*005a*/ 	.short	(.L_45 - .L_44)
.L_44:
        /*005c*/ 	.word	0x00000000


	//----- nvinfo : EIATTR_CBANK_PARAM_SIZE
	.align		4
.L_45:
        /*0060*/ 	.byte	0x03, 0x19
        /*0062*/ 	.short	0x0014


	//----- nvinfo : EIATTR_PARAM_CBANK
	.align		4
        /*0064*/ 	.byte	0x04, 0x0a
        /*0066*/ 	.short	(.L_47 - .L_46)
	.align		4
.L_46:
        /*0068*/ 	.word	index@(.nv.constant0._Z12SoftMaxNaivePfS_i)
        /*006c*/ 	.short	0x0380
        /*006e*/ 	.short	0x0014


	//----- nvinfo : EIATTR_SW_WAR
	.align		4
.L_47:
        /*0070*/ 	.byte	0x04, 0x36
        /*0072*/ 	.short	(.L_49 - .L_48)
.L_48:
        /*0074*/ 	.word	0x00000008
.L_49:


//--------------------- .nv.callgraph             --------------------------
	.section	.nv.callgraph,"",@"SHT_CUDA_CALLGRAPH"
	.align	4
	.sectionentsize	8
	.align		4
        /*0000*/ 	.word	0x00000000
	.align		4
        /*0004*/ 	.word	0xffffffff
	.align		4
        /*0008*/ 	.word	0x00000000
	.align		4
        /*000c*/ 	.word	0xfffffffe
	.align		4
        /*0010*/ 	.word	0x00000000
	.align		4
        /*0014*/ 	.word	0xfffffffd
	.align		4
        /*0018*/ 	.word	0x00000000
	.align		4
        /*001c*/ 	.word	0xfffffffc


//--------------------- .text._Z13SoftMaxSharedPfS_i --------------------------
	.section	.text._Z13SoftMaxSharedPfS_i,"ax",@progbits
	.align	128
        .global         _Z13SoftMaxSharedPfS_i
        .type           _Z13SoftMaxSharedPfS_i,@function
        .size           _Z13SoftMaxSharedPfS_i,(.L_x_106 - _Z13SoftMaxSharedPfS_i)
        .other          _Z13SoftMaxSharedPfS_i,@"STO_CUDA_ENTRY STV_DEFAULT"
_Z13SoftMaxSharedPfS_i:
.text._Z13SoftMaxSharedPfS_i:
[----:B------:R-:W-:Y:S08]  /*0000*/  LDC R1, c[0x0][0x37c] ;  /* 0x0000df00ff017b82 */ /* 0x000ff00000000800 */
[----:B------:R-:W0:Y:S01]  /*0010*/  LDC R0, c[0x0][0x360] ;  /* 0x0000d800ff007b82 */ /* 0x000e220000000800 */
[----:B------:R-:W1:Y:S01]  /*0020*/  LDCU UR4, c[0x0][0x390] ;  /* 0x00007200ff0477ac */ /* 0x000e620008000800 */
[----:B------:R-:W-:Y:S01]  /*0030*/  BSSY.RECONVERGENT B0, `(.L_x_0) ;  /* 0x00000ac000007945 */ /* 0x000fe20003800200 */
[----:B------:R-:W-:Y:S01]  /*0040*/  MOV R10, 0xff7fffff ;  /* 0xff7fffff000a7802 */ /* 0x000fe20000000f00 */
[----:B------:R-:W2:Y:S01]  /*0050*/  LDCU.64 UR12, c[0x0][0x358] ;  /* 0x00006b00ff0c77ac */ /* 0x000ea20008000a00 */
[----:B0-----:R-:W-:-:S02]  /*0060*/  IABS R7, R0 ;  /* 0x0000000000077213 */ /* 0x001fc40000000000 */
[----:B------:R-:W-:Y:S02]  /*0070*/  IADD3 R16, PT, PT, R0, -0x1, RZ ;  /* 0xffffffff00107810 */ /* 0x000fe40007ffe0ff */
[----:B------:R-:W0:Y:S01]  /*0080*/  I2F.RP R4, R7 ;  /* 0x0000000700047306 */ /* 0x000e220000209400 */
[----:B------:R-:W-:Y:S02]  /*0090*/  IABS R8, R0 ;  /* 0x0000000000087213 */ /* 0x000fe40000000000 */
[----:B-1----:R-:W-:-:S05]  /*00a0*/  VIADD R5, R16, UR4 ;  /* 0x0000000410057c36 */ /* 0x002fca0008000000 */
[----:B0-----:R-:W0:Y:S02]  /*00b0*/  MUFU.RCP R4, R4 ;  /* 0x0000000400047308 */ /* 0x001e240000001000 */
[----:B0-----:R-:W-:Y:S02]  /*00c0*/  VIADD R2, R4, 0xffffffe ;  /* 0x0ffffffe04027836 */ /* 0x001fe40000000000 */
[----:B------:R-:W-:-:S04]  /*00d0*/  IMAD.MOV R4, RZ, RZ, -R8 ;  /* 0x000000ffff047224 */ /* 0x000fc800078e0a08 */
[----:B------:R0:W1:Y:S02]  /*00e0*/  F2I.FTZ.U32.TRUNC.NTZ R3, R2 ;  /* 0x0000000200037305 */ /* 0x000064000021f000 */
[----:B0-----:R-:W-:Y:S02]  /*00f0*/  HFMA2 R2, -RZ, RZ, 0, 0 ;  /* 0x00000000ff027431 */ /* 0x001fe400000001ff */
[----:B-1----:R-:W-:-:S04]  /*0100*/  IMAD.MOV R6, RZ, RZ, -R3 ;  /* 0x000000ffff067224 */ /* 0x002fc800078e0a03 */
[----:B------:R-:W-:Y:S01]  /*0110*/  IMAD R9, R6, R7, RZ ;  /* 0x0000000706097224 */ /* 0x000fe200078e02ff */
[----:B------:R-:W-:Y:S02]  /*0120*/  IABS R6, R5 ;  /* 0x0000000500067213 */ /* 0x000fe40000000000 */
[----:B------:R-:W-:Y:S01]  /*0130*/  LOP3.LUT R5, R5, R0, RZ, 0x3c, !PT ;  /* 0x0000000005057212 */ /* 0x000fe200078e3cff */
[----:B------:R-:W-:-:S03]  /*0140*/  IMAD.HI.U32 R2, R3, R9, R2 ;  /* 0x0000000903027227 */ /* 0x000fc600078e0002 */
[----:B------:R-:W-:Y:S01]  /*0150*/  ISETP.GE.AND P2, PT, R5, RZ, PT ;  /* 0x000000ff0500720c */ /* 0x000fe20003f46270 */
[----:B------:R-:W-:-:S04]  /*0160*/  IMAD.MOV.U32 R3, RZ, RZ, R6 ;  /* 0x000000ffff037224 */ /* 0x000fc800078e0006 */
[----:B------:R-:W-:-:S04]  /*0170*/  IMAD.HI.U32 R2, R2, R3, RZ ;  /* 0x0000000302027227 */ /* 0x000fc800078e00ff */
[----:B------:R-:W-:Y:S02]  /*0180*/  IMAD R4, R2, R4, R3 ;  /* 0x0000000402047224 */ /* 0x000fe400078e0203 */
[----:B------:R-:W0:Y:S03]  /*0190*/  S2R R3, SR_TID.X ;  /* 0x0000000000037919 */ /* 0x000e260000002100 */
[----:B------:R-:W-:-:S13]  /*01a0*/  ISETP.GT.U32.AND P1, PT, R7, R4, PT ;  /* 0x000000040700720c */ /* 0x000fda0003f24070 */
[----:B------:R-:W-:Y:S01]  /*01b0*/  @!P1 IMAD.IADD R4, R4, 0x1, -R7 ;  /* 0x0000000104049824 */ /* 0x000fe200078e0a07 */
[----:B------:R-:W-:Y:S02]  /*01c0*/  @!P1 IADD3 R2, PT, PT, R2, 0x1, RZ ;  /* 0x0000000102029810 */ /* 0x000fe40007ffe0ff */
[----:B------:R-:W-:Y:S02]  /*01d0*/  ISETP.NE.AND P1, PT, R0, RZ, PT ;  /* 0x000000ff0000720c */ /* 0x000fe40003f25270 */
[----:B------:R-:W-:-:S13]  /*01e0*/  ISETP.GE.U32.AND P0, PT, R4, R7, PT ;  /* 0x000000070400720c */ /* 0x000fda0003f06070 */
[----:B------:R-:W-:-:S04]  /*01f0*/  @P0 VIADD R2, R2, 0x1 ;  /* 0x0000000102020836 */ /* 0x000fc80000000000 */
[----:B------:R-:W-:Y:S01]  /*0200*/  @!P2 IMAD.MOV R2, RZ, RZ, -R2 ;  /* 0x000000ffff02a224 */ /* 0x000fe200078e0a02 */
[----:B------:R-:W-:-:S05]  /*0210*/  @!P1 LOP3.LUT R2, RZ, R0, RZ, 0x33, !PT ;  /* 0x00000000ff029212 */ /* 0x000fca00078e33ff */
[----:B0-----:R-:W-:-:S05]  /*0220*/  IMAD R17, R2, R3, RZ ;  /* 0x0000000302117224 */ /* 0x001fca00078e02ff */
[----:B------:R-:W-:-:S04]  /*0230*/  VIADDMNMX R2, R17, R2, UR4, PT ;  /* 0x0000000411027e46 */ /* 0x000fc8000b800102 */
[----:B------:R-:W-:-:S13]  /*0240*/  ISETP.GE.AND P0, PT, R17, R2, PT ;  /* 0x000000021100720c */ /* 0x000fda0003f06270 */
[----:B--2---:R-:W-:Y:S05]  /*0250*/  @P0 BRA `(.L_x_1) ;  /* 0x0000000800240947 */ /* 0x004fea0003800000 */
[----:B------:R-:W-:Y:S01]  /*0260*/  IMAD.IADD R4, R17, 0x1, -R2 ;  /* 0x0000000111047824 */ /* 0x000fe200078e0a02 */
[----:B------:R-:W-:Y:S01]  /*0270*/  BSSY.RECONVERGENT B1, `(.L_x_2) ;  /* 0x0000044000017945 */ /* 0x000fe20003800200 */
[--C-:B------:R-:W-:Y:S01]  /*0280*/  IMAD.IADD R8, R2, 0x1, -R17.reuse ;  /* 0x0000000102087824 */ /* 0x100fe200078e0a11 */
[----:B------:R-:W-:Y:S01]  /*0290*/  MOV R10, 0xff7fffff ;  /* 0xff7fffff000a7802 */ /* 0x000fe20000000f00 */
[----:B------:R-:W-:Y:S01]  /*02a0*/  IMAD.MOV.U32 R9, RZ, RZ, R17 ;  /* 0x000000ffff097224 */ /* 0x000fe200078e0011 */
[----:B------:R-:W-:Y:S02]  /*02b0*/  ISETP.GT.U32.AND P1, PT, R4, -0x10, PT ;  /* 0xfffffff00400780c */ /* 0x000fe40003f24070 */
[----:B------:R-:W-:-:S04]  /*02c0*/  LOP3.LUT R26, R8, 0xf, RZ, 0xc0, !PT ;  /* 0x0000000f081a7812 */ /* 0x000fc800078ec0ff */
[----:B------:R-:W-:-:S07]  /*02d0*/  ISETP.NE.AND P0, PT, R26, RZ, PT ;  /* 0x000000ff1a00720c */ /* 0x000fce0003f05270 */
[----:B------:R-:W-:Y:S06]  /*02e0*/  @P1 BRA `(.L_x_3) ;  /* 0x0000000000f01947 */ /* 0x000fec0003800000 */
[----:B------:R-:W0:Y:S01]  /*02f0*/  LDC.64 R4, c[0x0][0x380] ;  /* 0x0000e000ff047b82 */ /* 0x000e220000000a00 */
[----:B------:R-:W-:Y:S01]  /*0300*/  LOP3.LUT R11, R8, 0xfffffff0, RZ, 0xc0, !PT ;  /* 0xfffffff0080b7812 */ /* 0x000fe200078ec0ff */
[----:B------:R-:W-:Y:S02]  /*0310*/  IMAD.MOV.U32 R10, RZ, RZ, -0x800001 ;  /* 0xff7fffffff0a7424 */ /* 0x000fe400078e00ff */
[----:B------:R-:W-:Y:S02]  /*0320*/  IMAD.MOV.U32 R9, RZ, RZ, R17 ;  /* 0x000000ffff097224 */ /* 0x000fe400078e0011 */
[----:B------:R-:W-:Y:S01]  /*0330*/  IMAD.MOV R11, RZ, RZ, -R11 ;  /* 0x000000ffff0b7224 */ /* 0x000fe200078e0a0b */
[----:B0-----:R-:W-:-:S04]  /*0340*/  IADD3 R4, P1, PT, R4, 0x20, RZ ;  /* 0x0000002004047810 */ /* 0x001fc80007f3e0ff */
[----:B------:R-:W-:-:S09]  /*0350*/  IADD3.X R5, PT, PT, RZ, R5, RZ, P1, !PT ;  /* 0x00000005ff057210 */ /* 0x000fd20000ffe4ff */
.L_x_4:
[----:B------:R-:W-:-:S05]  /*0360*/  IMAD.WIDE R6, R9, 0x4, R4 ;  /* 0x0000000409067825 */ /* 0x000fca00078e0204 */
[----:B------:R-:W2:Y:S04]  /*0370*/  LDG.E R25, desc[UR12][R6.64+-0x20] ;  /* 0xffffe00c06197981 */ /* 0x000ea8000c1e1900 */
[----:B------:R-:W3:Y:S04]  /*0380*/  LDG.E R24, desc[UR12][R6.64+-0x1c] ;  /* 0xffffe40c06187981 */ /* 0x000ee8000c1e1900 */
[----:B------:R-:W4:Y:S04]  /*0390*/  LDG.E R23, desc[UR12][R6.64+-0x18] ;  /* 0xffffe80c06177981 */ /* 0x000f28000c1e1900 */
[----:B------:R-:W5:Y:S04]  /*03a0*/  LDG.E R12, desc[UR12][R6.64+-0x14] ;  /* 0xffffec0c060c7981 */ /* 0x000f68000c1e1900 */
[----:B------:R-:W5:Y:S04]  /*03b0*/  LDG.E R22, desc[UR12][R6.64+-0x10] ;  /* 0xfffff00c06167981 */ /* 0x000f68000c1e1900 */
[----:B------:R-:W5:Y:S04]  /*03c0*/  LDG.E R21, desc[UR12][R6.64+-0xc] ;  /* 0xfffff40c06157981 */ /* 0x000f68000c1e1900 */
[----:B------:R-:W5:Y:S04]  /*03d0*/  LDG.E R20, desc[UR12][R6.64+-0x8] ;  /* 0xfffff80c06147981 */ /* 0x000f68000c1e1900 */
[----:B------:R-:W5:Y:S04]  /*03e0*/  LDG.E R19, desc[UR12][R6.64+-0x4] ;  /* 0xfffffc0c06137981 */ /* 0x000f68000c1e1900 */
[----:B------:R-:W5:Y:S04]  /*03f0*/  LDG.E R18, desc[UR12][R6.64] ;  /* 0x0000000c06127981 */ /* 0x000f68000c1e1900 */
[----:B------:R-:W5:Y:S04]  /*0400*/  LDG.E R15, desc[UR12][R6.64+0x4] ;  /* 0x0000040c060f7981 */ /* 0x000f68000c1e1900 */
[----:B------:R-:W5:Y:S04]  /*0410*/  LDG.E R14, desc[UR12][R6.64+0x8] ;  /* 0x0000080c060e7981 */ /* 0x000f68000c1e1900 */
[----:B------:R-:W5:Y:S01]  /*0420*/  LDG.E R13, desc[UR12][R6.64+0xc] ;  /* 0x00000c0c060d7981 */ /* 0x000f62000c1e1900 */
[----:B--2---:R-:W-:-:S04]  /*0430*/  FSETP.GT.AND P1, PT, R25, R10, PT ;  /* 0x0000000a1900720b */ /* 0x004fc80003f24000 */
[----:B------:R-:W-:Y:S02]  /*0440*/  FSEL R25, R25, R10, P1 ;  /* 0x0000000a19197208 */ /* 0x000fe40000800000 */
[----:B------:R-:W2:Y:S02]  /*0450*/  LDG.E R10, desc[UR12][R6.64+0x10] ;  /* 0x0000100c060a7981 */ /* 0x000ea4000c1e1900 */
[----:B---3--:R-:W-:-:S04]  /*0460*/  FSETP.GT.AND P1, PT, R24, R25, PT ;  /* 0x000000191800720b */ /* 0x008fc80003f24000 */
[----:B------:R-:W-:Y:S02]  /*0470*/  FSEL R28, R24, R25, P1 ;  /* 0x00000019181c7208 */ /* 0x000fe40000800000 */
[----:B------:R-:W3:Y:S02]  /*0480*/  LDG.E R24, desc[UR12][R6.64+0x14] ;  /* 0x0000140c06187981 */ /* 0x000ee4000c1e1900 */
[CC--:B----4-:R-:W-:Y:S02]  /*0490*/  FSETP.GT.AND P1, PT, R23.reuse, R28.reuse, PT ;  /* 0x0000001c1700720b */ /* 0x0d0fe40003f24000 */
[----:B------:R-:W4:Y:S02]  /*04a0*/  LDG.E R25, desc[UR12][R6.64+0x1c] ;  /* 0x00001c0c06197981 */ /* 0x000f24000c1e1900 */
[----:B------:R-:W-:Y:S02]  /*04b0*/  FSEL R27, R23, R28, P1 ;  /* 0x0000001c171b7208 */ /* 0x000fe40000800000 */
[----:B------:R-:W4:Y:S02]  /*04c0*/  LDG.E R23, desc[UR12][R6.64+0x18] ;  /* 0x0000180c06177981 */ /* 0x000f24000c1e1900 */
[----:B-----5:R-:W-:-:S04]  /*04d0*/  FSETP.GT.AND P1, PT, R12, R27, PT ;  /* 0x0000001b0c00720b */ /* 0x020fc80003f24000 */
[----:B------:R-:W-:-:S04]  /*04e0*/  FSEL R27, R12, R27, P1 ;  /* 0x0000001b0c1b7208 */ /* 0x000fc80000800000 */
[----:B------:R-:W-:-:S04]  /*04f0*/  FSETP.GT.AND P1, PT, R22, R27, PT ;  /* 0x0000001b1600720b */ /* 0x000fc80003f24000 */
        /* <DEDUP_REMOVED lines=14> */
[----:B------:R-:W-:Y:S02]  /*05e0*/  FSEL R13, R13, R14, P1 ;  /* 0x0000000e0d0d7208 */ /* 0x000fe40000800000 */
[----:B------:R-:W-:-:S04]  /*05f0*/  IADD3 R11, PT, PT, R11, 0x10, RZ ;  /* 0x000000100b0b7810 */ /* 0x000fc80007ffe0ff */
[----:B------:R-:W-:Y:S01]  /*0600*/  ISETP.NE.AND P2, PT, R11, RZ, PT ;  /* 0x000000ff0b00720c */ /* 0x000fe20003f45270 */
[----:B------:R-:W-:Y:S01]  /*0610*/  VIADD R9, R9, 0x10 ;  /* 0x0000001009097836 */ /* 0x000fe20000000000 */
[----:B--2---:R-:W-:-:S04]  /*0620*/  FSETP.GT.AND P1, PT, R10, R13, PT ;  /* 0x0000000d0a00720b */ /* 0x004fc80003f24000 */
[----:B------:R-:W-:-:S04]  /*0630*/  FSEL R13, R10, R13, P1 ;  /* 0x0000000d0a0d7208 */ /* 0x000fc80000800000 */
[----:B---3--:R-:W-:-:S04]  /*0640*/  FSETP.GT.AND P1, PT, R24, R13, PT ;  /* 0x0000000d1800720b */ /* 0x008fc80003f24000 */
[----:B------:R-:W-:-:S04]  /*0650*/  FSEL R24, R24, R13, P1 ;  /* 0x0000000d18187208 */ /* 0x000fc80000800000 */
[----:B----4-:R-:W-:-:S04]  /*0660*/  FSETP.GT.AND P1, PT, R23, R24, PT ;  /* 0x000000181700720b */ /* 0x010fc80003f24000 */
[----:B------:R-:W-:-:S04]  /*0670*/  FSEL R10, R23, R24, P1 ;  /* 0x00000018170a7208 */ /* 0x000fc80000800000 */
[----:B------:R-:W-:-:S04]  /*0680*/  FSETP.GT.AND P1, PT, R25, R10, PT ;  /* 0x0000000a1900720b */ /* 0x000fc80003f24000 */
[----:B------:R-:W-:Y:S01]  /*0690*/  FSEL R10, R25, R10, P1 ;  /* 0x0000000a190a7208 */ /* 0x000fe20000800000 */
[----:B------:R-:W-:Y:S08]  /*06a0*/  @P2 BRA `(.L_x_4) ;  /* 0xfffffffc002c2947 */ /* 0x000ff0000383ffff */
.L_x_3:
[----:B------:R-:W-:Y:S05]  /*06b0*/  BSYNC.RECONVERGENT B1 ;  /* 0x0000000000017941 */ /* 0x000fea0003800200 */
.L_x_2:
[----:B------:R-:W-:Y:S05]  /*06c0*/  @!P0 BRA `(.L_x_1) ;  /* 0x0000000400088947 */ /* 0x000fea0003800000 */
[----:B------:R-:W-:Y:S01]  /*06d0*/  ISETP.GE.U32.AND P1, PT, R26, 0x8, PT ;  /* 0x000000081a00780c */ /* 0x000fe20003f26070 */
[----:B------:R-:W-:Y:S01]  /*06e0*/  BSSY.RECONVERGENT B1, `(.L_x_5) ;  /* 0x000001f000017945 */ /* 0x000fe20003800200 */
[----:B------:R-:W-:-:S04]  /*06f0*/  LOP3.LUT R12, R8, 0x7, RZ, 0xc0, !PT ;  /* 0x00000007080c7812 */ /* 0x000fc800078ec0ff */
[----:B------:R-:W-:-:S07]  /*0700*/  ISETP.NE.AND P0, PT, R12, RZ, PT ;  /* 0x000000ff0c00720c */ /* 0x000fce0003f05270 */
[----:B------:R-:W-:Y:S06]  /*0710*/  @!P1 BRA `(.L_x_6) ;  /* 0x00000000006c9947 */ /* 0x000fec0003800000 */
[----:B------:R-:W0:Y:S02]  /*0720*/  LDC.64 R4, c[0x0][0x380] ;  /* 0x0000e000ff047b82 */ /* 0x000e240000000a00 */
[----:B0-----:R-:W-:-:S05]  /*0730*/  IMAD.WIDE R4, R9, 0x4, R4 ;  /* 0x0000000409047825 */ /* 0x001fca00078e0204 */
[----:B------:R-:W2:Y:S04]  /*0740*/  LDG.E R7, desc[UR12][R4.64] ;  /* 0x0000000c04077981 */ /* 0x000ea8000c1e1900 */
[----:B------:R-:W3:Y:S04]  /*0750*/  LDG.E R6, desc[UR12][R4.64+0x4] ;  /* 0x0000040c04067981 */ /* 0x000ee8000c1e1900 */
[----:B------:R-:W4:Y:S04]  /*0760*/  LDG.E R11, desc[UR12][R4.64+0x8] ;  /* 0x0000080c040b7981 */ /* 0x000f28000c1e1900 */
[----:B------:R-:W5:Y:S04]  /*0770*/  LDG.E R13, desc[UR12][R4.64+0xc] ;  /* 0x00000c0c040d7981 */ /* 0x000f68000c1e1900 */
[----:B------:R-:W5:Y:S04]  /*0780*/  LDG.E R15, desc[UR12][R4.64+0x10] ;  /* 0x0000100c040f7981 */ /* 0x000f68000c1e1900 */
[----:B------:R-:W5:Y:S04]  /*0790*/  LDG.E R19, desc[UR12][R4.64+0x14] ;  /* 0x0000140c04137981 */ /* 0x000f68000c1e1900 */
[----:B------:R-:W5:Y:S04]  /*07a0*/  LDG.E R21, desc[UR12][R4.64+0x18] ;  /* 0x0000180c04157981 */ /* 0x000f68000c1e1900 */
[----:B------:R-:W5:Y:S01]  /*07b0*/  LDG.E R23, desc[UR12][R4.64+0x1c] ;  /* 0x00001c0c04177981 */ /* 0x000f62000c1e1900 */
[----:B------:R-:W-:Y:S01]  /*07c0*/  VIADD R9, R9, 0x8 ;  /* 0x0000000809097836 */ /* 0x000fe20000000000 */
[----:B--2---:R-:W-:-:S04]  /*07d0*/  FSETP.GT.AND P1, PT, R7, R10, PT ;  /* 0x0000000a0700720b */ /* 0x004fc80003f24000 */
[----:B------:R-:W-:-:S04]  /*07e0*/  FSEL R7, R7, R10, P1 ;  /* 0x0000000a07077208 */ /* 0x000fc80000800000 */
[----:B---3--:R-:W-:-:S04]  /*07f0*/  FSETP.GT.AND P1, PT, R6, R7, PT ;  /* 0x000000070600720b */ /* 0x008fc80003f24000 */
[----:B------:R-:W-:-:S04]  /*0800*/  FSEL R6, R6, R7, P1 ;  /* 0x0000000706067208 */ /* 0x000fc80000800000 */
[----:B----4-:R-:W-:-:S04]  /*0810*/  FSETP.GT.AND P1, PT, R11, R6, PT ;  /* 0x000000060b00720b */ /* 0x010fc80003f24000 */
[----:B------:R-:W-:-:S04]  /*0820*/  FSEL R6, R11, R6, P1 ;  /* 0x000000060b067208 */ /* 0x000fc80000800000 */
        /* <DEDUP_REMOVED lines=9> */
[----:B------:R-:W-:-:S09]  /*08c0*/  FSEL R10, R23, R6, P1 ;  /* 0x00000006170a7208 */ /* 0x000fd20000800000 */
.L_x_6:
[----:B------:R-:W-:Y:S05]  /*08d0*/  BSYNC.RECONVERGENT B1 ;  /* 0x0000000000017941 */ /* 0x000fea0003800200 */
.L_x_5:
        /* <DEDUP_REMOVED lines=11> */
[----:B------:R-:W5:Y:S01]  /*0990*/  LDG.E R13, desc[UR12][R4.64+0xc] ;  /* 0x00000c0c040d7981 */ /* 0x000f62000c1e1900 */
[----:B------:R-:W-:-:S02]  /*09a0*/  IADD3 R9, PT, PT, R9, 0x4, RZ ;  /* 0x0000000409097810 */ /* 0x000fc40007ffe0ff */
[----:B--2---:R-:W-:-:S04]  /*09b0*/  FSETP.GT.AND P1, PT, R7, R10, PT ;  /* 0x0000000a0700720b */ /* 0x004fc80003f24000 */
[----:B------:R-:W-:-:S04]  /*09c0*/  FSEL R7, R7, R10, P1 ;  /* 0x0000000a07077208 */ /* 0x000fc80000800000 */
[----:B---3--:R-:W-:-:S04]  /*09d0*/  FSETP.GT.AND P1, PT, R6, R7, PT ;  /* 0x000000070600720b */ /* 0x008fc80003f24000 */
[----:B------:R-:W-:-:S04]  /*09e0*/  FSEL R6, R6, R7, P1 ;  /* 0x0000000706067208 */ /* 0x000fc80000800000 */
[----:B----4-:R-:W-:-:S04]  /*09f0*/  FSETP.GT.AND P1, PT, R11, R6, PT ;  /* 0x000000060b00720b */ /* 0x010fc80003f24000 */
[----:B------:R-:W-:-:S04]  /*0a00*/  FSEL R6, R11, R6, P1 ;  /* 0x000000060b067208 */ /* 0x000fc80000800000 */
[----:B-----5:R-:W-:-:S04]  /*0a10*/  FSETP.GT.AND P1, PT, R13, R6, PT ;  /* 0x000000060d00720b */ /* 0x020fc80003f24000 */
[----:B------:R-:W-:-:S09]  /*0a20*/  FSEL R10, R13, R6, P1 ;  /* 0x000000060d0a7208 */ /* 0x000fd20000800000 */
.L_x_8:
[----:B------:R-:W-:Y:S05]  /*0a30*/  BSYNC.RECONVERGENT B1 ;  /* 0x0000000000017941 */ /* 0x000fea0003800200 */
.L_x_7:
[----:B------:R-:W-:Y:S05]  /*0a40*/  @!P0 BRA `(.L_x_1) ;  /* 0x0000000000288947 */ /* 0x000fea0003800000 */
[----:B------:R-:W0:Y:S01]  /*0a50*/  LDC.64 R6, c[0x0][0x380] ;  /* 0x0000e000ff067b82 */ /* 0x000e220000000a00 */
[----:B------:R-:W-:-:S07]  /*0a60*/  IMAD.MOV R8, RZ, RZ, -R8 ;  /* 0x000000ffff087224 */ /* 0x000fce00078e0a08 */
.L_x_9:
[----:B0-----:R-:W-:-:S06]  /*0a70*/  IMAD.WIDE R4, R9, 0x4, R6 ;  /* 0x0000000409047825 */ /* 0x001fcc00078e0206 */
[----:B------:R-:W2:Y:S01]  /*0a80*/  LDG.E R5, desc[UR12][R4.64] ;  /* 0x0000000c04057981 */ /* 0x000ea2000c1e1900 */
[----:B------:R-:W-:Y:S01]  /*0a90*/  VIADD R8, R8, 0x1 ;  /* 0x0000000108087836 */ /* 0x000fe20000000000 */
[----:B------:R-:W-:-:S04]  /*0aa0*/  IADD3 R9, PT, PT, R9, 0x1, RZ ;  /* 0x0000000109097810 */ /* 0x000fc80007ffe0ff */
[----:B------:R-:W-:Y:S02]  /*0ab0*/  ISETP.NE.AND P1, PT, R8, RZ, PT ;  /* 0x000000ff0800720c */ /* 0x000fe40003f25270 */
[----:B--2---:R-:W-:-:S04]  /*0ac0*/  FSETP.GT.AND P0, PT, R5, R10, PT ;  /* 0x0000000a0500720b */ /* 0x004fc80003f04000 */
[----:B------:R-:W-:-:S07]  /*0ad0*/  FSEL R10, R5, R10, P0 ;  /* 0x0000000a050a7208 */ /* 0x000fce0000000000 */
[----:B------:R-:W-:Y:S05]  /*0ae0*/  @P1 BRA `(.L_x_9) ;  /* 0xfffffffc00e01947 */ /* 0x000fea000383ffff */
.L_x_1:
[----:B------:R-:W-:Y:S05]  /*0af0*/  BSYNC.RECONVERGENT B0 ;  /* 0x0000000000007941 */ /* 0x000fea0003800200 */
.L_x_0:
[----:B------:R-:W0:Y:S01]  /*0b00*/  S2UR UR5, SR_CgaCtaId ;  /* 0x00000000000579c3 */ /* 0x000e220000008800 */
[----:B------:R-:W-:Y:S01]  /*0b10*/  UMOV UR4, 0x400 ;  /* 0x0000040000047882 */ /* 0x000fe20000000000 */
[----:B------:R-:W-:Y:S01]  /*0b20*/  ISETP.NE.AND P0, PT, R3, RZ, PT ;  /* 0x000000ff0300720c */ /* 0x000fe20003f05270 */
[----:B------:R-:W-:Y:S01]  /*0b30*/  BSSY.RECONVERGENT B0, `(.L_x_10) ;  /* 0x000007b000007945 */ /* 0x000fe20003800200 */
[----:B0-----:R-:W-:-:S06]  /*0b40*/  ULEA UR5, UR5, UR4, 0x18 ;  /* 0x0000000405057291 */ /* 0x001fcc000f8ec0ff */
[----:B------:R-:W-:-:S05]  /*0b50*/  LEA R5, R3, UR5, 0x2 ;  /* 0x0000000503057c11 */ /* 0x000fca000f8e10ff */
[----:B------:R0:W-:Y:S01]  /*0b60*/  STS [R5], R10 ;  /* 0x0000000a05007388 */ /* 0x0001e20000000800 */
[----:B------:R-:W-:Y:S06]  /*0b70*/  BAR.SYNC.DEFER_BLOCKING 0x0 ;  /* 0x0000000000007b1d */ /* 0x000fec0000010000 */
[----:B------:R-:W-:Y:S05]  /*0b80*/  @P0 BRA `(.L_x_11) ;  /* 0x0000000400d40947 */ /* 0x000fea0003800000 */
[----:B------:R-:W1:Y:S01]  /*0b90*/  LDS R8, [UR5] ;  /* 0x00000005ff087984 */ /* 0x000e620008000800 */
[----:B------:R-:W-:-:S13]  /*0ba0*/  ISETP.GE.U32.AND P1, PT, R0, 0x2, PT ;  /* 0x000000020000780c */ /* 0x000fda0003f26070 */
[----:B------:R-:W-:Y:S05]  /*0bb0*/  @!P1 BRA `(.L_x_12) ;  /* 0x0000000400c49947 */ /* 0x000fea0003800000 */
[----:B------:R-:W-:Y:S01]  /*0bc0*/  VIADD R4, R0, 0xfffffffe ;  /* 0xfffffffe00047836 */ /* 0x000fe20000000000 */
[----:B------:R-:W-:Y:S01]  /*0bd0*/  UMOV UR4, 0x1 ;  /* 0x0000000100047882 */ /* 0x000fe20000000000 */
[----:B------:R-:W-:-:S03]  /*0be0*/  LOP3.LUT R19, R16, 0xf, RZ, 0xc0, !PT ;  /* 0x0000000f10137812 */ /* 0x000fc600078ec0ff */
[----:B------:R-:W-:-:S13]  /*0bf0*/  ISETP.GE.U32.AND P1, PT, R4, 0xf, PT ;  /* 0x0000000f0400780c */ /* 0x000fda0003f26070 */
[----:B------:R-:W-:Y:S05]  /*0c00*/  @!P1 BRA `(.L_x_13) ;  /* 0x0000000000bc9947 */ /* 0x000fea0003800000 */
[----:B------:R-:W-:Y:S01]  /*0c10*/  LOP3.LUT R18, R16, 0xfffffff0, RZ, 0xc0, !PT ;  /* 0xfffffff010127812 */ /* 0x000fe200078ec0ff */
[----:B------:R-:W-:Y:S01]  /*0c20*/  UIADD3 UR6, UPT, UPT, UR5, 0x20, URZ ;  /* 0x0000002005067890 */ /* 0x000fe2000fffe0ff */
[----:B------:R-:W-:-:S03]  /*0c30*/  UMOV UR4, URZ ;  /* 0x000000ff00047c82 */ /* 0x000fc60008000000 */
[----:B------:R-:W-:-:S08]  /*0c40*/  IMAD.MOV R18, RZ, RZ, -R18 ;  /* 0x000000ffff127224 */ /* 0x000fd000078e0a12 */
.L_x_14:
[----:B------:R-:W1:Y:S01]  /*0c50*/  LDS.128 R12, [UR6+-0x20] ;  /* 0xffffe006ff0c7984 */ /* 0x000e620008000c00 */
[----:B------:R-:W-:Y:S01]  /*0c60*/  IADD3 R18, PT, PT, R18, 0x10, RZ ;  /* 0x0000001012127810 */ /* 0x000fe20007ffe0ff */
[----:B------:R-:W-:Y:S02]  /*0c70*/  UIADD3 UR4, UPT, UPT, UR4, 0x10, URZ ;  /* 0x0000001004047890 */ /* 0x000fe4000fffe0ff */
[----:B0-----:R-:W0:Y:S01]  /*0c80*/  LDS.128 R4, [UR6+-0x10] ;  /* 0xfffff006ff047984 */ /* 0x001e220008000c00 */
[----:B------:R-:W-:Y:S02]  /*0c90*/  ISETP.NE.AND P2, PT, R18, RZ, PT ;  /* 0x000000ff1200720c */ /* 0x000fe40003f45270 */
[----:B-1----:R-:W-:-:S04]  /*0ca0*/  FSETP.GT.AND P1, PT, R13, R8, PT ;  /* 0x000000080d00720b */ /* 0x002fc80003f24000 */
[----:B------:R-:W-:Y:S02]  /*0cb0*/  FSEL R13, R13, R8, P1 ;  /* 0x000000080d0d7208 */ /* 0x000fe40000800000 */
[----:B------:R-:W1:Y:S02]  /*0cc0*/  LDS.128 R8, [UR6] ;  /* 0x00000006ff087984 */ /* 0x000e640008000c00 */
[----:B------:R-:W-:-:S04]  /*0cd0*/  FSETP.GT.AND P1, PT, R14, R13, PT ;  /* 0x0000000d0e00720b */ /* 0x000fc80003f24000 */
[----:B------:R-:W-:-:S04]  /*0ce0*/  FSEL R14, R14, R13, P1 ;  /* 0x0000000d0e0e7208 */ /* 0x000fc80000800000 */
[----:B------:R-:W-:-:S04]  /*0cf0*/  FSETP.GT.AND P1, PT, R15, R14, PT ;  /* 0x0000000e0f00720b */ /* 0x000fc80003f24000 */
[----:B------:R-:W-:-:S04]  /*0d00*/  FSEL R15, R15, R14, P1 ;  /* 0x0000000e0f0f7208 */ /* 0x000fc80000800000 */
[----:B0-----:R-:W-:-:S04]  /*0d10*/  FSETP.GT.AND P1, PT, R4, R15, PT ;  /* 0x0000000f0400720b */ /* 0x001fc80003f24000 */
[----:B------:R-:W-:Y:S02]  /*0d20*/  FSEL R4, R4, R15, P1 ;  /* 0x0000000f04047208 */ /* 0x000fe40000800000 */
[----:B------:R-:W0:Y:S02]  /*0d30*/  LDS.128 R12, [UR6+0x10] ;  /* 0x00001006ff0c7984 */ /* 0x000e240008000c00 */
[----:B------:R-:W-:-:S04]  /*0d40*/  FSETP.GT.AND P1, PT, R5, R4, PT ;  /* 0x000000040500720b */ /* 0x000fc80003f24000 */
[----:B------:R-:W-:-:S04]  /*0d50*/  FSEL R5, R5, R4, P1 ;  /* 0x0000000405057208 */ /* 0x000fc80000800000 */
[----:B------:R-:W-:-:S04]  /*0d60*/  FSETP.GT.AND P1, PT, R6, R5, PT ;  /* 0x000000050600720b */ /* 0x000fc80003f24000 */
[----:B------:R-:W-:Y:S02]  /*0d70*/  FSEL R6, R6, R5, P1 ;  /* 0x0000000506067208 */ /* 0x000fe40000800000 */
[----:B------:R-:W2:Y:S01]  /*0d80*/  LDS R5, [UR6+0x20] ;  /* 0x00002006ff057984 */ /* 0x000ea20008000800 */
[----:B------:R-:W-:Y:S01]  /*0d90*/  UIADD3 UR6, UPT, UPT, UR6, 0x40, URZ ;  /* 0x0000004006067890 */ /* 0x000fe2000fffe0ff */
[----:B------:R-:W-:-:S04]  /*0da0*/  FSETP.GT.AND P1, PT, R7, R6, PT ;  /* 0x000000060700720b */ /* 0x000fc80003f24000 */
[----:B------:R-:W-:-:S04]  /*0db0*/  FSEL R7, R7, R6, P1 ;  /* 0x0000000607077208 */ /* 0x000fc80000800000 */
[----:B-1----:R-:W-:-:S04]  /*0dc0*/  FSETP.GT.AND P1, PT, R8, R7, PT ;  /* 0x000000070800720b */ /* 0x002fc80003f24000 */
[----:B------:R-:W-:-:S04]  /*0dd0*/  FSEL R8, R8, R7, P1 ;  /* 0x0000000708087208 */ /* 0x000fc80000800000 */
[----:B------:R-:W-:-:S04]  /*0de0*/  FSETP.GT.AND P1, PT, R9, R8, PT ;  /* 0x000000080900720b */ /* 0x000fc80003f24000 */
[----:B------:R-:W-:-:S04]  /*0df0*/  FSEL R9, R9, R8, P1 ;  /* 0x0000000809097208 */ /* 0x000fc80000800000 */
[----:B------:R-:W-:-:S04]  /*0e00*/  FSETP.GT.AND P1, PT, R10, R9, PT ;  /* 0x000000090a00720b */ /* 0x000fc80003f24000 */
[----:B------:R-:W-:-:S04]  /*0e10*/  FSEL R10, R10, R9, P1 ;  /* 0x000000090a0a7208 */ /* 0x000fc80000800000 */
[----:B------:R-:W-:-:S04]  /*0e20*/  FSETP.GT.AND P1, PT, R11, R10, PT ;  /* 0x0000000a0b00720b */ /* 0x000fc80003f24000 */
[----:B------:R-:W-:-:S04]  /*0e30*/  FSEL R11, R11, R10, P1 ;  /* 0x0000000a0b0b7208 */ /* 0x000fc80000800000 */
[----:B0-----:R-:W-:-:S04]  /*0e40*/  FSETP.GT.AND P1, PT, R12, R11, PT ;  /* 0x0000000b0c00720b */ /* 0x001fc80003f24000 */
[----:B------:R-:W-:-:S04]  /*0e50*/  FSEL R12, R12, R11, P1 ;  /* 0x0000000b0c0c7208 */ /* 0x000fc80000800000 */
[----:B------:R-:W-:-:S04]  /*0e60*/  FSETP.GT.AND P1, PT, R13, R12, PT ;  /* 0x0000000c0d00720b */ /* 0x000fc80003f24000 */
[----:B------:R-:W-:-:S04]  /*0e70*/  FSEL R13, R13, R12, P1 ;  /* 0x0000000c0d0d7208 */ /* 0x000fc80000800000 */
[----:B------:R-:W-:-:S04]  /*0e80*/  FSETP.GT.AND P1, PT, R14, R13, PT ;  /* 0x0000000d0e00720b */ /* 0x000fc80003f24000 */
[----:B------:R-:W-:-:S04]  /*0e90*/  FSEL R14, R14, R13, P1 ;  /* 0x0000000d0e0e7208 */ /* 0x000fc80000800000 */
[----:B------:R-:W-:-:S04]  /*0ea0*/  FSETP.GT.AND P1, PT, R15, R14, PT ;  /* 0x0000000e0f00720b */ /* 0x000fc80003f24000 */
[----:B------:R-:W-:-:S04]  /*0eb0*/  FSEL R8, R15, R14, P1 ;  /* 0x0000000e0f087208 */ /* 0x000fc80000800000 */
[----:B--2---:R-:W-:-:S04]  /*0ec0*/  FSETP.GT.AND P1, PT, R5, R8, PT ;  /* 0x000000080500720b */ /* 0x004fc80003f24000 */
[----:B------:R-:W-:Y:S01]  /*0ed0*/  FSEL R8, R5, R8, P1 ;  /* 0x0000000805087208 */ /* 0x000fe20000800000 */
[----:B------:R-:W-:Y:S08]  /*0ee0*/  @P2 BRA `(.L_x_14) ;  /* 0xfffffffc00582947 */ /* 0x000ff0000383ffff */
[----:B------:R-:W-:-:S12]  /*0ef0*/  UIADD3 UR4, UPT, UPT, UR4, 0x1, URZ ;  /* 0x0000000104047890 */ /* 0x000fd8000fffe0ff */
.L_x_13:
[----:B------:R-:W-:-:S13]  /*0f00*/  ISETP.NE.AND P1, PT, R19, RZ, PT ;  /* 0x000000ff1300720c */ /* 0x000fda0003f25270 */
[----:B------:R-:W-:Y:S05]  /*0f10*/  @!P1 BRA `(.L_x_12) ;  /* 0x0000000000ec9947 */ /* 0x000fea0003800000 */
[----:B------:R-:W-:Y:S02]  /*0f20*/  ISETP.GE.U32.AND P2, PT, R19, 0x8, PT ;  /* 0x000000081300780c */ /* 0x000fe40003f46070 */
[----:B------:R-:W-:-:S04]  /*0f30*/  LOP3.LUT R6, R16, 0x7, RZ, 0xc0, !PT ;  /* 0x0000000710067812 */ /* 0x000fc800078ec0ff */
[----:B------:R-:W-:-:S07]  /*0f40*/  ISETP.NE.AND P1, PT, R6, RZ, PT ;  /* 0x000000ff0600720c */ /* 0x000fce0003f25270 */
[----:B------:R-:W-:Y:S06]  /*0f50*/  @!P2 BRA `(.L_x_15) ;  /* 0x000000000068a947 */ /* 0x000fec0003800000 */
[----:B------:R-:W-:Y:S02]  /*0f60*/  ULEA UR6, UR4, UR5, 0x2 ;  /* 0x0000000504067291 */ /* 0x000fe4000f8e10ff */
[----:B------:R-:W-:-:S07]  /*0f70*/  UIADD3 UR4, UPT, UPT, UR4, 0x8, URZ ;  /* 0x0000000804047890 */ /* 0x000fce000fffe0ff */
[----:B0-----:R-:W1:Y:S04]  /*0f80*/  LDS R5, [UR6] ;  /* 0x00000006ff057984 */ /* 0x001e680008000800 */
[----:B------:R-:W0:Y:S04]  /*0f90*/  LDS R4, [UR6+0x4] ;  /* 0x00000406ff047984 */ /* 0x000e280008000800 */
[----:B------:R-:W2:Y:S04]  /*0fa0*/  LDS R7, [UR6+0x8] ;  /* 0x00000806ff077984 */ /* 0x000ea80008000800 */
[----:B------:R-:W3:Y:S04]  /*0fb0*/  LDS R9, [UR6+0xc] ;  /* 0x00000c06ff097984 */ /* 0x000ee80008000800 */
[----:B------:R-:W4:Y:S04]  /*0fc0*/  LDS R11, [UR6+0x10] ;  /* 0x00001006ff0b7984 */ /* 0x000f280008000800 */
[----:B------:R-:W5:Y:S04]  /*0fd0*/  LDS R13, [UR6+0x14] ;  /* 0x00001406ff0d7984 */ /* 0x000f680008000800 */
[----:B------:R-:W5:Y:S01]  /*0fe0*/  LDS R15, [UR6+0x18] ;  /* 0x00001806ff0f7984 */ /* 0x000f620008000800 */
[----:B-1----:R-:W-:-:S04]  /*0ff0*/  FSETP.GT.AND P2, PT, R5, R8, PT ;  /* 0x000000080500720b */ /* 0x002fc80003f44000 */
[----:B------:R-:W-:-:S04]  /*1000*/  FSEL R5, R5, R8, P2 ;  /* 0x0000000805057208 */ /* 0x000fc80001000000 */
[----:B0-----:R-:W-:-:S04]  /*1010*/  FSETP.GT.AND P2, PT, R4, R5, PT ;  /* 0x000000050400720b */ /* 0x001fc80003f44000 */
[----:B------:R-:W-:Y:S02]  /*1020*/  FSEL R4, R4, R5, P2 ;  /* 0x0000000504047208 */ /* 0x000fe40001000000 */
[----:B------:R-:W0:Y:S02]  /*1030*/  LDS R5, [UR6+0x1c] ;  /* 0x00001c06ff057984 */ /* 0x000e240008000800 */
        /* <DEDUP_REMOVED lines=10> */
[----:B0-----:R-:W-:-:S04]  /*10e0*/  FSETP.GT.AND P2, PT, R5, R4, PT ;  /* 0x000000040500720b */ /* 0x001fc80003f44000 */
[----:B------:R-:W-:-:S09]  /*10f0*/  FSEL R8, R5, R4, P2 ;  /* 0x0000000405087208 */ /* 0x000fd20001000000 */
.L_x_15:
        /* <DEDUP_REMOVED lines=10> */
[----:B------:R-:W3:Y:S01]  /*11a0*/  LDS R9, [UR6+0xc] ;  /* 0x00000c06ff097984 */ /* 0x000ee20008000800 */
[----:B-1----:R-:W-:-:S04]  /*11b0*/  FSETP.GT.AND P2, PT, R5, R8, PT ;  /* 0x000000080500720b */ /* 0x002fc80003f44000 */
[----:B------:R-:W-:-:S04]  /*11c0*/  FSEL R5, R5, R8, P2 ;  /* 0x0000000805057208 */ /* 0x000fc80001000000 */
[----:B0-----:R-:W-:-:S04]  /*11d0*/  FSETP.GT.AND P2, PT, R4, R5, PT ;  /* 0x000000050400720b */ /* 0x001fc80003f44000 */
[----:B------:R-:W-:-:S04]  /*11e0*/  FSEL R4, R4, R5, P2 ;  /* 0x0000000504047208 */ /* 0x000fc80001000000 */
[----:B--2---:R-:W-:-:S04]  /*11f0*/  FSETP.GT.AND P2, PT, R7, R4, PT ;  /* 0x000000040700720b */ /* 0x004fc80003f44000 */
[----:B------:R-:W-:-:S04]  /*1200*/  FSEL R4, R7, R4, P2 ;  /* 0x0000000407047208 */ /* 0x000fc80001000000 */
[----:B---3--:R-:W-:-:S04]  /*1210*/  FSETP.GT.AND P2, PT, R9, R4, PT ;  /* 0x000000040900720b */ /* 0x008fc80003f44000 */
[----:B------:R-:W-:-:S09]  /*1220*/  FSEL R8, R9, R4, P2 ;  /* 0x0000000409087208 */ /* 0x000fd20001000000 */
.L_x_16:
[----:B------:R-:W-:Y:S05]  /*1230*/  @!P1 BRA `(.L_x_12) ;  /* 0x0000000000249947 */ /* 0x000fea0003800000 */
[----:B------:R-:W-:Y:S01]  /*1240*/  IMAD.MOV R16, RZ, RZ, -R16 ;  /* 0x000000ffff107224 */ /* 0x000fe200078e0a10 */
[----:B------:R-:W-:-:S12]  /*1250*/  ULEA UR4, UR4, UR5, 0x2 ;  /* 0x0000000504047291 */ /* 0x000fd8000f8e10ff */
.L_x_17:
[----:B0-----:R-:W1:Y:S01]  /*1260*/  LDS R5, [UR4] ;  /* 0x00000004ff057984 */ /* 0x001e620008000800 */
[----:B------:R-:W-:Y:S01]  /*1270*/  VIADD R16, R16, 0x1 ;  /* 0x0000000110107836 */ /* 0x000fe20000000000 */
[----:B------:R-:W-:-:S04]  /*1280*/  UIADD3 UR4, UPT, UPT, UR4, 0x4, URZ ;  /* 0x0000000404047890 */ /* 0x000fc8000fffe0ff */
[----:B------:R-:W-:Y:S02]  /*1290*/  ISETP.NE.AND P2, PT, R16, RZ, PT ;  /* 0x000000ff1000720c */ /* 0x000fe40003f45270 */
[----:B-1----:R-:W-:-:S04]  /*12a0*/  FSETP.GT.AND P1, PT, R5, R8, PT ;  /* 0x000000080500720b */ /* 0x002fc80003f24000 */
[----:B------:R-:W-:-:S07]  /*12b0*/  FSEL R8, R5, R8, P1 ;  /* 0x0000000805087208 */ /* 0x000fce0000800000 */
[----:B------:R-:W-:Y:S05]  /*12c0*/  @P2 BRA `(.L_x_17) ;  /* 0xfffffffc00e42947 */ /* 0x000fea000383ffff */
.L_x_12:
[----:B-1----:R1:W-:Y:S02]  /*12d0*/  STS [UR5], R8 ;  /* 0x00000008ff007988 */ /* 0x0023e40008000805 */
.L_x_11:
[----:B------:R-:W-:Y:S05]  /*12e0*/  BSYNC.RECONVERGENT B0 ;  /* 0x0000000000007941 */ /* 0x000fea0003800200 */
.L_x_10:
[----:B------:R-:W-:Y:S01]  /*12f0*/  BAR.SYNC.DEFER_BLOCKING 0x0 ;  /* 0x0000000000007b1d */ /* 0x000fe20000010000 */
[----:B------:R-:W-:Y:S01]  /*1300*/  ISETP.GE.AND P1, PT, R17, R2, PT ;  /* 0x000000021100720c */ /* 0x000fe20003f26270 */
[----:B------:R-:W-:-:S04]  /*1310*/  HFMA2 R16, -RZ, RZ, 0, 0 ;  /* 0x00000000ff107431 */ /* 0x000fc800000001ff */
[----:B------:R-:W-:Y:S01]  /*1320*/  BSSY.RECONVERGENT B0, `(.L_x_18) ;  /* 0x00000ce000007945 */ /* 0x000fe20003800200 */
[----:B------:R-:W2:Y:S07]  /*1330*/  LDS R4, [UR5] ;  /* 0x00000005ff047984 */ /* 0x000eae0008000800 */
[----:B------:R-:W-:Y:S05]  /*1340*/  @P1 BRA `(.L_x_19) ;  /* 0x0000000c002c1947 */ /* 0x000fea0003800000 */
[----:B------:R-:W-:Y:S01]  /*1350*/  IADD3 R6, PT, PT, R17, -R2, RZ ;  /* 0x8000000211067210 */ /* 0x000fe20007ffe0ff */
[----:B0-----:R-:W-:Y:S01]  /*1360*/  IMAD.IADD R5, R2, 0x1, -R17 ;  /* 0x0000000102057824 */ /* 0x001fe200078e0a11 */
[----:B------:R-:W-:Y:S01]  /*1370*/  BSSY.RECONVERGENT B1, `(.L_x_20) ;  /* 0x0000065000017945 */ /* 0x000fe20003800200 */
[----:B------:R-:W-:Y:S01]  /*1380*/  IMAD.MOV.U32 R16, RZ, RZ, RZ ;  /* 0x000000ffff107224 */ /* 0x000fe200078e00ff */
[----:B------:R-:W-:Y:S02]  /*1390*/  ISETP.GT.U32.AND P1, PT, R6, -0x8, PT ;  /* 0xfffffff80600780c */ /* 0x000fe40003f24070 */
[----:B------:R-:W-:Y:S02]  /*13a0*/  LOP3.LUT R23, R5, 0x7, RZ, 0xc0, !PT ;  /* 0x0000000705177812 */ /* 0x000fe400078ec0ff */
[----:B------:R-:W-:Y:S02]  /*13b0*/  MOV R11, R17 ;  /* 0x00000011000b7202 */ /* 0x000fe40000000f00 */
[----:B------:R-:W-:-:S07]  /*13c0*/  ISETP.NE.AND P2, PT, R23, RZ, PT ;  /* 0x000000ff1700720c */ /* 0x000fce0003f45270 */
[----:B------:R-:W-:Y:S06]  /*13d0*/  @P1 BRA `(.L_x_21) ;  /* 0x0000000400781947 */ /* 0x000fec0003800000 */
[----:B------:R-:W0:Y:S01]  /*13e0*/  LDC.64 R6, c[0x0][0x380] ;  /* 0x0000e000ff067b82 */ /* 0x000e220000000a00 */
[----:B------:R-:W-:Y:S01]  /*13f0*/  LOP3.LUT R10, R5, 0xfffffff8, RZ, 0xc0, !PT ;  /* 0xfffffff8050a7812 */ /* 0x000fe200078ec0ff */
[----:B------:R-:W-:Y:S02]  /*1400*/  IMAD.MOV.U32 R16, RZ, RZ, RZ ;  /* 0x000000ffff107224 */ /* 0x000fe400078e00ff */
[----:B------:R-:W-:Y:S01]  /*1410*/  IMAD.MOV.U32 R11, RZ, RZ, R17 ;  /* 0x000000ffff0b7224 */ /* 0x000fe200078e0011 */
[----:B------:R-:W-:Y:S02]  /*1420*/  IADD3 R10, PT, PT, -R10, RZ, RZ ;  /* 0x000000ff0a0a7210 */ /* 0x000fe40007ffe1ff */
[----:B0-----:R-:W-:-:S04]  /*1430*/  IADD3 R6, P1, PT, R6, 0x10, RZ ;  /* 0x0000001006067810 */ /* 0x001fc80007f3e0ff */
[----:B------:R-:W-:-:S09]  /*1440*/  IADD3.X R7, PT, PT, RZ, R7, RZ, P1, !PT ;  /* 0x00000007ff077210 */ /* 0x000fd20000ffe4ff */
.L_x_22:
[----:B-1----:R-:W-:-:S05]  /*1450*/  IMAD.WIDE R8, R11, 0x4, R6 ;  /* 0x000000040b087825 */ /* 0x002fca00078e0206 */
[----:B------:R-:W2:Y:S04]  /*1460*/  LDG.E R29, desc[UR12][R8.64+-0x10] ;  /* 0xfffff00c081d7981 */ /* 0x000ea8000c1e1900 */
[----:B------:R-:W3:Y:S04]  /*1470*/  LDG.E R18, desc[UR12][R8.64+-0xc] ;  /* 0xfffff40c08127981 */ /* 0x000ee8000c1e1900 */
[----:B------:R-:W4:Y:S04]  /*1480*/  LDG.E R27, desc[UR12][R8.64+-0x8] ;  /* 0xfffff80c081b7981 */ /* 0x000f28000c1e1900 */
[----:B------:R-:W5:Y:S04]  /*1490*/  LDG.E R25, desc[UR12][R8.64+-0x4] ;  /* 0xfffffc0c08197981 */ /* 0x000f68000c1e1900 */
[----:B------:R-:W5:Y:S04]  /*14a0*/  LDG.E R21, desc[UR12][R8.64] ;  /* 0x0000000c08157981 */ /* 0x000f68000c1e1900 */
[----:B------:R-:W5:Y:S04]  /*14b0*/  LDG.E R19, desc[UR12][R8.64+0x4] ;  /* 0x0000040c08137981 */ /* 0x000f68000c1e1900 */
[----:B------:R-:W5:Y:S04]  /*14c0*/  LDG.E R13, desc[UR12][R8.64+0x8] ;  /* 0x0000080c080d7981 */ /* 0x000f68000c1e1900 */
[----:B------:R0:W5:Y:S01]  /*14d0*/  LDG.E R15, desc[UR12][R8.64+0xc] ;  /* 0x00000c0c080f7981 */ /* 0x000162000c1e1900 */
[----:B------:R-:W-:Y:S01]  /*14e0*/  IMAD.MOV.U32 R14, RZ, RZ, 0x3bbb989d ;  /* 0x3bbb989dff0e7424 */ /* 0x000fe200078e00ff */
[----:B------:R-:W-:Y:S01]  /*14f0*/  MOV R12, 0x437c0000 ;  /* 0x437c0000000c7802 */ /* 0x000fe20000000f00 */
[----:B------:R-:W-:Y:S01]  /*1500*/  VIADD R10, R10, 0x8 ;  /* 0x000000080a0a7836 */ /* 0x000fe20000000000 */
[----:B------:R-:W-:-:S04]  /*1510*/  IADD3 R11, PT, PT, R11, 0x8, RZ ;  /* 0x000000080b0b7810 */ /* 0x000fc80007ffe0ff */
[----:B------:R-:W-:Y:S01]  /*1520*/  ISETP.NE.AND P1, PT, R10, RZ, PT ;  /* 0x000000ff0a00720c */ /* 0x000fe20003f25270 */
[----:B--2---:R-:W-:-:S04]  /*1530*/  FADD R22, -R4, R29 ;  /* 0x0000001d04167221 */ /* 0x004fc80000000100 */
[----:B------:R-:W-:-:S04]  /*1540*/  FFMA.SAT R29, R22, R14, 0.5 ;  /* 0x3f000000161d7423 */ /* 0x000fc8000000200e */
[----:B------:R-:W-:Y:S01]  /*1550*/  FFMA.RM R20, R29, R12, 12582913 ;  /* 0x4b4000011d147423 */ /* 0x000fe2000000400c */
[C---:B---3--:R-:W-:Y:S01]  /*1560*/  FADD R29, -R4.reuse, R18 ;  /* 0x00000012041d7221 */ /* 0x048fe20000000100 */
[----:B----4-:R-:W-:Y:S02]  /*1570*/  FADD R27, -R4, R27 ;  /* 0x0000001b041b7221 */ /* 0x010fe40000000100 */
[----:B------:R-:W-:Y:S01]  /*1580*/  FADD R18, R20, -12583039 ;  /* 0xcb40007f14127421 */ /* 0x000fe20000000000 */
[----:B------:R-:W-:Y:S01]  /*1590*/  FFMA.SAT R26, R29, R14, 0.5 ;  /* 0x3f0000001d1a7423 */ /* 0x000fe2000000200e */
[----:B-----5:R-:W-:Y:S02]  /*15a0*/  FADD R25, -R4, R25 ;  /* 0x0000001904197221 */ /* 0x020fe40000000100 */
[----:B------:R-:W-:Y:S01]  /*15b0*/  FFMA R24, R22, 1.4426950216293334961, -R18 ;  /* 0x3fb8aa3b16187823 */ /* 0x000fe20000000812 */
[----:B------:R-:W-:Y:S01]  /*15c0*/  FFMA.RM R18, R26, R12, 12582913 ;  /* 0x4b4000011a127423 */ /* 0x000fe2000000400c */
[----:B------:R-:W-:-:S02]  /*15d0*/  FADD R21, -R4, R21 ;  /* 0x0000001504157221 */ /* 0x000fc40000000100 */
[----:B------:R-:W-:Y:S01]  /*15e0*/  FFMA R24, R22, 1.925963033500011079e-08, R24 ;  /* 0x32a5706016187823 */ /* 0x000fe20000000018 */
[----:B0-----:R-:W-:-:S04]  /*15f0*/  FADD R8, R18, -12583039 ;  /* 0xcb40007f12087421 */ /* 0x001fc80000000000 */
[C---:B------:R-:W-:Y:S01]  /*1600*/  FFMA R8, R29.reuse, 1.4426950216293334961, -R8 ;  /* 0x3fb8aa3b1d087823 */ /* 0x040fe20000000808 */
[----:B------:R-:W0:Y:S01]  /*1610*/  MUFU.EX2 R24, R24 ;  /* 0x0000001800187308 */ /* 0x000e220000000800 */
[----:B------:R-:W-:Y:S02]  /*1620*/  FADD R15, -R4, R15 ;  /* 0x0000000f040f7221 */ /* 0x000fe40000000100 */
[----:B------:R-:W-:Y:S01]  /*1630*/  FFMA R9, R29, 1.925963033500011079e-08, R8 ;  /* 0x32a570601d097823 */ /* 0x000fe20000000008 */
[----:B------:R-:W-:Y:S02]  /*1640*/  IMAD.SHL.U32 R29, R20, 0x800000, RZ ;  /* 0x00800000141d7824 */ /* 0x000fe400078e00ff */
[-C--:B------:R-:W-:Y:S01]  /*1650*/  FFMA.SAT R8, R27, R14.reuse, 0.5 ;  /* 0x3f0000001b087423 */ /* 0x080fe2000000200e */
[----:B------:R-:W-:Y:S02]  /*1660*/  FFMA.SAT R20, R25, R14, 0.5 ;  /* 0x3f00000019147423 */ /* 0x000fe4000000200e */
[----:B------:R-:W1:Y:S01]  /*1670*/  MUFU.EX2 R9, R9 ;  /* 0x0000000900097308 */ /* 0x000e620000000800 */
[----:B------:R-:W-:Y:S01]  /*1680*/  FFMA.RM R8, R8, R12, 12582913 ;  /* 0x4b40000108087423 */ /* 0x000fe2000000400c */
[----:B0-----:R-:W-:Y:S01]  /*1690*/  FFMA R16, R29, R24, R16 ;  /* 0x000000181d107223 */ /* 0x001fe20000000010 */
[----:B------:R-:W-:-:S02]  /*16a0*/  SHF.L.U32 R29, R18, 0x17, RZ ;  /* 0x00000017121d7819 */ /* 0x000fc400000006ff */
[----:B------:R-:W-:Y:S01]  /*16b0*/  FADD R18, R8, -12583039 ;  /* 0xcb40007f08127421 */ /* 0x000fe20000000000 */
[----:B------:R-:W-:-:S03]  /*16c0*/  FFMA.SAT R24, R15, R14, 0.5 ;  /* 0x3f0000000f187423 */ /* 0x000fc6000000200e */
[----:B------:R-:W-:Y:S01]  /*16d0*/  FFMA R18, R27, 1.4426950216293334961, -R18 ;  /* 0x3fb8aa3b1b127823 */ /* 0x000fe20000000812 */
[----:B-1----:R-:W-:Y:S01]  /*16e0*/  FFMA R16, R29, R9, R16 ;  /* 0x000000091d107223 */ /* 0x002fe20000000010 */
[----:B------:R-:W-:Y:S01]  /*16f0*/  FFMA.RM R9, R20, R12, 12582913 ;  /* 0x4b40000114097423 */ /* 0x000fe2000000400c */
[----:B------:R-:W-:Y:S01]  /*1700*/  FFMA.SAT R29, R21, R14, 0.5 ;  /* 0x3f000000151d7423 */ /* 0x000fe2000000200e */
[----:B------:R-:W-:Y:S02]  /*1710*/  FFMA R27, R27, 1.925963033500011079e-08, R18 ;  /* 0x32a570601b1b7823 */ /* 0x000fe40000000012 */
[----:B------:R-:W-:Y:S01]  /*1720*/  FADD R20, R9, -12583039 ;  /* 0xcb40007f09147421 */ /* 0x000fe20000000000 */
[----:B------:R-:W-:Y:S01]  /*1730*/  FFMA.RM R18, R29, R12, 12582913 ;  /* 0x4b4000011d127423 */ /* 0x000fe2000000400c */
[----:B------:R-:W-:Y:S02]  /*1740*/  FADD R29, -R4, R19 ;  /* 0x00000013041d7221 */ /* 0x000fe40000000100 */
[----:B------:R-:W-:-:S02]  /*1750*/  FFMA R20, R25, 1.4426950216293334961, -R20 ;  /* 0x3fb8aa3b19147823 */ /* 0x000fc40000000814 */
[----:B------:R-:W-:Y:S02]  /*1760*/  FFMA.SAT R19, R29, R14, 0.5 ;  /* 0x3f0000001d137423 */ /* 0x000fe4000000200e */
[----:B------:R-:W-:Y:S01]  /*1770*/  FFMA R25, R25, 1.925963033500011079e-08, R20 ;  /* 0x32a5706019197823 */ /* 0x000fe20000000014 */
[C---:B------:R-:W-:Y:S01]  /*1780*/  FADD R20, R18.reuse, -12583039 ;  /* 0xcb40007f12147421 */ /* 0x040fe20000000000 */
[----:B------:R-:W-:Y:S01]  /*1790*/  FFMA.RM R19, R19, R12, 12582913 ;  /* 0x4b40000113137423 */ /* 0x000fe2000000400c */
[----:B------:R-:W-:Y:S02]  /*17a0*/  IMAD.SHL.U32 R18, R18, 0x800000, RZ ;  /* 0x0080000012127824 */ /* 0x000fe400078e00ff */
[----:B------:R-:W-:-:S04]  /*17b0*/  FFMA R20, R21, 1.4426950216293334961, -R20 ;  /* 0x3fb8aa3b15147823 */ /* 0x000fc80000000814 */
[----:B------:R-:W-:Y:S01]  /*17c0*/  FFMA R22, R21, 1.925963033500011079e-08, R20 ;  /* 0x32a5706015167823 */ /* 0x000fe20000000014 */
[----:B------:R-:W-:Y:S01]  /*17d0*/  FADD R20, R19, -12583039 ;  /* 0xcb40007f13147421 */ /* 0x000fe20000000000 */
[----:B------:R0:W1:Y:S03]  /*17e0*/  MUFU.EX2 R21, R27 ;  /* 0x0000001b00157308 */ /* 0x0000660000000800 */
[----:B------:R-:W-:-:S04]  /*17f0*/  FFMA R20, R29, 1.4426950216293334961, -R20 ;  /* 0x3fb8aa3b1d147823 */ /* 0x000fc80000000814 */
[----:B------:R-:W-:Y:S01]  /*1800*/  FFMA R20, R29, 1.925963033500011079e-08, R20 ;  /* 0x32a570601d147823 */ /* 0x000fe20000000014 */
[----:B------:R-:W-:Y:S01]  /*1810*/  FADD R29, -R4, R13 ;  /* 0x0000000d041d7221 */ /* 0x000fe20000000100 */
[----:B------:R-:W-:Y:S01]  /*1820*/  MUFU.EX2 R22, R22 ;  /* 0x0000001600167308 */ /* 0x000fe20000000800 */
[----:B0-----:R-:W-:Y:S02]  /*1830*/  IMAD.SHL.U32 R27, R8, 0x800000, RZ ;  /* 0x00800000081b7824 */ /* 0x001fe400078e00ff */
[----:B------:R-:W-:-:S04]  /*1840*/  FFMA.SAT R13, R29, R14, 0.5 ;  /* 0x3f0000001d0d7423 */ /* 0x000fc8000000200e */
[-C--:B------:R-:W-:Y:S01]  /*1850*/  FFMA.RM R13, R13, R12.reuse, 12582913 ;  /* 0x4b4000010d0d7423 */ /* 0x080fe2000000400c */
[----:B------:R-:W-:Y:S01]  /*1860*/  FFMA.RM R12, R24, R12, 12582913 ;  /* 0x4b400001180c7423 */ /* 0x000fe2000000400c */
[----:B------:R-:W0:Y:S01]  /*1870*/  MUFU.EX2 R14, R25 ;  /* 0x00000019000e7308 */ /* 0x000e220000000800 */
[----:B-1----:R-:W-:Y:S01]  /*1880*/  FFMA R21, R27, R21, R16 ;  /* 0x000000151b157223 */ /* 0x002fe20000000010 */
[C---:B------:R-:W-:Y:S01]  /*1890*/  FADD R24, R13.reuse, -12583039 ;  /* 0xcb40007f0d187421 */ /* 0x040fe20000000000 */
[----:B------:R-:W-:-:S03]  /*18a0*/  SHF.L.U32 R16, R13, 0x17, RZ ;  /* 0x000000170d107819 */ /* 0x000fc600000006ff */
[C---:B------:R-:W-:Y:S02]  /*18b0*/  FFMA R24, R29.reuse, 1.4426950216293334961, -R24 ;  /* 0x3fb8aa3b1d187823 */ /* 0x040fe40000000818 */
[----:B------:R-:W1:Y:S02]  /*18c0*/  MUFU.EX2 R20, R20 ;  /* 0x0000001400147308 */ /* 0x000e640000000800 */
[----:B------:R-:W-:Y:S01]  /*18d0*/  FFMA R29, R29, 1.925963033500011079e-08, R24 ;  /* 0x32a570601d1d7823 */ /* 0x000fe20000000018 */
[----:B------:R-:W-:-:S04]  /*18e0*/  FADD R24, R12, -12583039 ;  /* 0xcb40007f0c187421 */ /* 0x000fc80000000000 */
[C---:B------:R-:W-:Y:S01]  /*18f0*/  FFMA R24, R15.reuse, 1.4426950216293334961, -R24 ;  /* 0x3fb8aa3b0f187823 */ /* 0x040fe20000000818 */
[----:B------:R-:W2:Y:S03]  /*1900*/  MUFU.EX2 R8, R29 ;  /* 0x0000001d00087308 */ /* 0x000ea60000000800 */
[----:B------:R-:W-:Y:S01]  /*1910*/  FFMA R15, R15, 1.925963033500011079e-08, R24 ;  /* 0x32a570600f0f7823 */ /* 0x000fe20000000018 */
[----:B------:R-:W-:Y:S01]  /*1920*/  SHF.L.U32 R24, R9, 0x17, RZ ;  /* 0x0000001709187819 */ /* 0x000fe200000006ff */
[----:B------:R-:W-:-:S04]  /*1930*/  IMAD.SHL.U32 R9, R12, 0x800000, RZ ;  /* 0x008000000c097824 */ /* 0x000fc800078e00ff */
[----:B------:R-:W3:Y:S01]  /*1940*/  MUFU.EX2 R15, R15 ;  /* 0x0000000f000f7308 */ /* 0x000ee20000000800 */
[----:B0-----:R-:W-:Y:S01]  /*1950*/  FFMA R21, R24, R14, R21 ;  /* 0x0000000e18157223 */ /* 0x001fe20000000015 */
[----:B------:R-:W-:-:S03]  /*1960*/  SHF.L.U32 R14, R19, 0x17, RZ ;  /* 0x00000017130e7819 */ /* 0x000fc600000006ff */
[----:B------:R-:W-:-:S04]  /*1970*/  FFMA R21, R18, R22, R21 ;  /* 0x0000001612157223 */ /* 0x000fc80000000015 */
[----:B-1----:R-:W-:-:S04]  /*1980*/  FFMA R21, R14, R20, R21 ;  /* 0x000000140e157223 */ /* 0x002fc80000000015 */
[----:B--2---:R-:W-:-:S04]  /*1990*/  FFMA R16, R16, R8, R21 ;  /* 0x0000000810107223 */ /* 0x004fc80000000015 */
[----:B---3--:R-:W-:Y:S01]  /*19a0*/  FFMA R16, R9, R15, R16 ;  /* 0x0000000f09107223 */ /* 0x008fe20000000010 */
[----:B------:R-:W-:Y:S06]  /*19b0*/  @P1 BRA `(.L_x_22) ;  /* 0xfffffff800a41947 */ /* 0x000fec000383ffff */
.L_x_21:
[----:B------:R-:W-:Y:S05]  /*19c0*/  BSYNC.RECONVERGENT B1 ;  /* 0x0000000000017941 */ /* 0x000fea0003800200 */
.L_x_20:
        /* <DEDUP_REMOVED lines=12> */
[----:B------:R-:W-:-:S02]  /*1a90*/  HFMA2 R6, -RZ, RZ, 3.7421875, 0 ;  /* 0x437c0000ff067431 */ /* 0x000fc400000001ff */
[----:B-1----:R-:W-:Y:S02]  /*1aa0*/  IMAD.MOV.U32 R8, RZ, RZ, 0x3bbb989d ;  /* 0x3bbb989dff087424 */ /* 0x002fe400078e00ff */
[----:B------:R-:W-:Y:S02]  /*1ab0*/  VIADD R11, R11, 0x4 ;  /* 0x000000040b0b7836 */ /* 0x000fe40000000000 */
[----:B--2---:R-:W-:-:S04]  /*1ac0*/  FADD R21, -R4, R7 ;  /* 0x0000000704157221 */ /* 0x004fc80000000100 */
[----:B------:R-:W-:Y:S01]  /*1ad0*/  FFMA.SAT R7, R21, R8, 0.5 ;  /* 0x3f00000015077423 */ /* 0x000fe20000002008 */
[----:B---3--:R-:W-:-:S03]  /*1ae0*/  FADD R15, -R4, R15 ;  /* 0x0000000f040f7221 */ /* 0x008fc60000000100 */
[----:B------:R-:W-:Y:S01]  /*1af0*/  FFMA.RM R7, R7, R6, 12582913 ;  /* 0x4b40000107077423 */ /* 0x000fe20000004006 */
[C---:B----4-:R-:W-:Y:S01]  /*1b00*/  FADD R13, -R4.reuse, R13 ;  /* 0x0000000d040d7221 */ /* 0x050fe20000000100 */
[-C--:B------:R-:W-:Y:S02]  /*1b10*/  FFMA.SAT R9, R15, R8.reuse, 0.5 ;  /* 0x3f0000000f097423 */ /* 0x080fe40000002008 */
[----:B------:R-:W-:Y:S01]  /*1b20*/  FADD R10, R7, -12583039 ;  /* 0xcb40007f070a7421 */ /* 0x000fe20000000000 */
[----:B------:R-:W-:Y:S01]  /*1b30*/  FFMA.SAT R23, R13, R8, 0.5 ;  /* 0x3f0000000d177423 */ /* 0x000fe20000002008 */
[-C--:B------:R-:W-:Y:S01]  /*1b40*/  FFMA.RM R9, R9, R6.reuse, 12582913 ;  /* 0x4b40000109097423 */ /* 0x080fe20000004006 */
[----:B-----5:R-:W-:Y:S01]  /*1b50*/  FADD R19, -R4, R25 ;  /* 0x0000001904137221 */ /* 0x020fe20000000100 */
[----:B------:R-:W-:Y:S01]  /*1b60*/  FFMA R10, R21, 1.4426950216293334961, -R10 ;  /* 0x3fb8aa3b150a7823 */ /* 0x000fe2000000080a */
[----:B------:R-:W-:Y:S02]  /*1b70*/  IMAD.SHL.U32 R7, R7, 0x800000, RZ ;  /* 0x0080000007077824 */ /* 0x000fe400078e00ff */
[----:B------:R-:W-:Y:S01]  /*1b80*/  FADD R14, R9, -12583039 ;  /* 0xcb40007f090e7421 */ /* 0x000fe20000000000 */
[----:B------:R-:W-:Y:S01]  /*1b90*/  FFMA R21, R21, 1.925963033500011079e-08, R10 ;  /* 0x32a5706015157823 */ /* 0x000fe2000000000a */
[----:B------:R-:W-:Y:S01]  /*1ba0*/  FFMA.RM R10, R23, R6, 12582913 ;  /* 0x4b400001170a7423 */ /* 0x000fe20000004006 */
[----:B------:R-:W-:Y:S01]  /*1bb0*/  FFMA.SAT R23, R19, R8, 0.5 ;  /* 0x3f00000013177423 */ /* 0x000fe20000002008 */
[----:B------:R-:W-:-:S02]  /*1bc0*/  FFMA R14, R15, 1.4426950216293334961, -R14 ;  /* 0x3fb8aa3b0f0e7823 */ /* 0x000fc4000000080e */
[----:B------:R-:W-:Y:S01]  /*1bd0*/  FADD R8, R10, -12583039 ;  /* 0xcb40007f0a087421 */ /* 0x000fe20000000000 */
[----:B------:R-:W-:Y:S01]  /*1be0*/  FFMA.RM R6, R23, R6, 12582913 ;  /* 0x4b40000117067423 */ /* 0x000fe20000004006 */
[----:B------:R-:W-:Y:S01]  /*1bf0*/  FFMA R14, R15, 1.925963033500011079e-08, R14 ;  /* 0x32a570600f0e7823 */ /* 0x000fe2000000000e */
[----:B------:R-:W0:Y:S01]  /*1c00*/  MUFU.EX2 R21, R21 ;  /* 0x0000001500157308 */ /* 0x000e220000000800 */
[C---:B------:R-:W-:Y:S01]  /*1c10*/  FFMA R8, R13.reuse, 1.4426950216293334961, -R8 ;  /* 0x3fb8aa3b0d087823 */ /* 0x040fe20000000808 */
[----:B------:R-:W-:Y:S01]  /*1c20*/  FADD R18, R6, -12583039 ;  /* 0xcb40007f06127421 */ /* 0x000fe20000000000 */
[----:B------:R-:W-:Y:S01]  /*1c30*/  IMAD.SHL.U32 R10, R10, 0x800000, RZ ;  /* 0x008000000a0a7824 */ /* 0x000fe200078e00ff */
[----:B------:R-:W-:Y:S01]  /*1c40*/  SHF.L.U32 R6, R6, 0x17, RZ ;  /* 0x0000001706067819 */ /* 0x000fe200000006ff */
[----:B------:R-:W-:Y:S01]  /*1c50*/  FFMA R13, R13, 1.925963033500011079e-08, R8 ;  /* 0x32a570600d0d7823 */ /* 0x000fe20000000008 */
[----:B------:R-:W-:Y:S01]  /*1c60*/  FFMA R18, R19, 1.4426950216293334961, -R18 ;  /* 0x3fb8aa3b13127823 */ /* 0x000fe20000000812 */
[----:B------:R-:W-:Y:S01]  /*1c70*/  SHF.L.U32 R8, R9, 0x17, RZ ;  /* 0x0000001709087819 */ /* 0x000fe200000006ff */
[----:B------:R-:W1:Y:S02]  /*1c80*/  MUFU.EX2 R14, R14 ;  /* 0x0000000e000e7308 */ /* 0x000e640000000800 */
[----:B------:R-:W-:-:S06]  /*1c90*/  FFMA R18, R19, 1.925963033500011079e-08, R18 ;  /* 0x32a5706013127823 */ /* 0x000fcc0000000012 */
[----:B------:R-:W2:Y:S01]  /*1ca0*/  MUFU.EX2 R13, R13 ;  /* 0x0000000d000d7308 */ /* 0x000ea20000000800 */
[----:B0-----:R-:W-:-:S07]  /*1cb0*/  FFMA R7, R7, R21, R16 ;  /* 0x0000001507077223 */ /* 0x001fce0000000010 */
[----:B------:R-:W0:Y:S01]  /*1cc0*/  MUFU.EX2 R18, R18 ;  /* 0x0000001200127308 */ /* 0x000e220000000800 */
[----:B-1----:R-:W-:-:S04]  /*1cd0*/  FFMA R7, R8, R14, R7 ;  /* 0x0000000e08077223 */ /* 0x002fc80000000007 */
[----:B--2---:R-:W-:-:S04]  /*1ce0*/  FFMA R7, R10, R13, R7 ;  /* 0x0000000d0a077223 */ /* 0x004fc80000000007 */
[----:B0-----:R-:W-:-:S07]  /*1cf0*/  FFMA R16, R6, R18, R7 ;  /* 0x0000001206107223 */ /* 0x001fce0000000007 */
.L_x_24:
[----:B------:R-:W-:Y:S05]  /*1d00*/  BSYNC.RECONVERGENT B1 ;  /* 0x0000000000017941 */ /* 0x000fea0003800200 */
.L_x_23:
[----:B------:R-:W-:Y:S05]  /*1d10*/  @!P2 BRA `(.L_x_19) ;  /* 0x0000000000b8a947 */ /* 0x000fea0003800000 */
[----:B------:R-:W-:Y:S01]  /*1d20*/  ISETP.NE.AND P1, PT, R12, 0x1, PT ;  /* 0x000000010c00780c */ /* 0x000fe20003f25270 */
[----:B------:R-:W-:Y:S01]  /*1d30*/  BSSY.RECONVERGENT B1, `(.L_x_25) ;  /* 0x000001d000017945 */ /* 0x000fe20003800200 */
[----:B------:R-:W-:-:S04]  /*1d40*/  LOP3.LUT R5, R5, 0x1, RZ, 0xc0, !PT ;  /* 0x0000000105057812 */ /* 0x000fc800078ec0ff */
[----:B------:R-:W-:-:S07]  /*1d50*/  ISETP.NE.U32.AND P2, PT, R5, 0x1, PT ;  /* 0x000000010500780c */ /* 0x000fce0003f45070 */
[----:B------:R-:W-:Y:S06]  /*1d60*/  @!P1 BRA `(.L_x_26) ;  /* 0x0000000000649947 */ /* 0x000fec0003800000 */
[----:B------:R-:W0:Y:S02]  /*1d70*/  LDC.64 R6, c[0x0][0x380] ;  /* 0x0000e000ff067b82 */ /* 0x000e240000000a00 */
[----:B0-----:R-:W-:-:S05]  /*1d80*/  IMAD.WIDE R6, R11, 0x4, R6 ;  /* 0x000000040b067825 */ /* 0x001fca00078e0206 */
[----:B------:R-:W2:Y:S04]  /*1d90*/  LDG.E R5, desc[UR12][R6.64] ;  /* 0x0000000c06057981 */ /* 0x000ea8000c1e1900 */
[----:B------:R-:W3:Y:S01]  /*1da0*/  LDG.E R13, desc[UR12][R6.64+0x4] ;  /* 0x0000040c060d7981 */ /* 0x000ee2000c1e1900 */
[----:B-1----:R-:W-:Y:S01]  /*1db0*/  MOV R8, 0x3bbb989d ;  /* 0x3bbb989d00087802 */ /* 0x002fe20000000f00 */
[----:B------:R-:W-:Y:S01]  /*1dc0*/  IMAD.MOV.U32 R10, RZ, RZ, 0x437c0000 ;  /* 0x437c0000ff0a7424 */ /* 0x000fe200078e00ff */
[----:B------:R-:W-:Y:S01]  /*1dd0*/  IADD3 R11, PT, PT, R11, 0x2, RZ ;  /* 0x000000020b0b7810 */ /* 0x000fe20007ffe0ff */
[----:B--2---:R-:W-:-:S04]  /*1de0*/  FADD R5, -R4, R5 ;  /* 0x0000000504057221 */ /* 0x004fc80000000100 */
[----:B------:R-:W-:Y:S01]  /*1df0*/  FFMA.SAT R9, R5, R8, 0.5 ;  /* 0x3f00000005097423 */ /* 0x000fe20000002008 */
[----:B---3--:R-:W-:-:S03]  /*1e00*/  FADD R13, -R4, R13 ;  /* 0x0000000d040d7221 */ /* 0x008fc60000000100 */
[----:B------:R-:W-:Y:S01]  /*1e10*/  FFMA.RM R9, R9, R10, 12582913 ;  /* 0x4b40000109097423 */ /* 0x000fe2000000400a */
[----:B------:R-:W-:-:S03]  /*1e20*/  FFMA.SAT R15, R13, R8, 0.5 ;  /* 0x3f0000000d0f7423 */ /* 0x000fc60000002008 */
[----:B------:R-:W-:Y:S01]  /*1e30*/  FADD R8, R9, -12583039 ;  /* 0xcb40007f09087421 */ /* 0x000fe20000000000 */
[----:B------:R-:W-:Y:S01]  /*1e40*/  FFMA.RM R15, R15, R10, 12582913 ;  /* 0x4b4000010f0f7423 */ /* 0x000fe2000000400a */
[----:B------:R-:W-:Y:S02]  /*1e50*/  SHF.L.U32 R9, R9, 0x17, RZ ;  /* 0x0000001709097819 */ /* 0x000fe400000006ff */
[----:B------:R-:W-:Y:S01]  /*1e60*/  FFMA R8, R5, 1.4426950216293334961, -R8 ;  /* 0x3fb8aa3b05087823 */ /* 0x000fe20000000808 */
[C---:B------:R-:W-:Y:S01]  /*1e70*/  FADD R6, R15.reuse, -12583039 ;  /* 0xcb40007f0f067421 */ /* 0x040fe20000000000 */
[----:B------:R-:W-:Y:S02]  /*1e80*/  IMAD.SHL.U32 R10, R15, 0x800000, RZ ;  /* 0x008000000f0a7824 */ /* 0x000fe400078e00ff */
[----:B------:R-:W-:Y:S01]  /*1e90*/  FFMA R8, R5, 1.925963033500011079e-08, R8 ;  /* 0x32a5706005087823 */ /* 0x000fe20000000008 */
[----:B------:R-:W-:-:S04]  /*1ea0*/  FFMA R6, R13, 1.4426950216293334961, -R6 ;  /* 0x3fb8aa3b0d067823 */ /* 0x000fc80000000806 */
[----:B------:R-:W-:Y:S01]  /*1eb0*/  FFMA R6, R13, 1.925963033500011079e-08, R6 ;  /* 0x32a570600d067823 */ /* 0x000fe20000000006 */
[----:B------:R-:W0:Y:S08]  /*1ec0*/  MUFU.EX2 R8, R8 ;  /* 0x0000000800087308 */ /* 0x000e300000000800 */
[----:B------:R-:W1:Y:S01]  /*1ed0*/  MUFU.EX2 R6, R6 ;  /* 0x0000000600067308 */ /* 0x000e620000000800 */
[----:B0-----:R-:W-:-:S04]  /*1ee0*/  FFMA R9, R9, R8, R16 ;  /* 0x0000000809097223 */ /* 0x001fc80000000010 */
[----:B-1----:R-:W-:-:S07]  /*1ef0*/  FFMA R16, R10, R6, R9 ;  /* 0x000000060a107223 */ /* 0x002fce0000000009 */
.L_x_26:
[----:B------:R-:W-:Y:S05]  /*1f00*/  BSYNC.RECONVERGENT B1 ;  /* 0x0000000000017941 */ /* 0x000fea0003800200 */
.L_x_25:
[----:B------:R-:W-:Y:S05]  /*1f10*/  @P2 BRA `(.L_x_19) ;  /* 0x0000000000382947 */ /* 0x000fea0003800000 */
[----:B------:R-:W0:Y:S02]  /*1f20*/  LDC.64 R6, c[0x0][0x380] ;  /* 0x0000e000ff067b82 */ /* 0x000e240000000a00 */
[----:B0-----:R-:W-:-:S06]  /*1f30*/  IMAD.WIDE R6, R11, 0x4, R6 ;  /* 0x000000040b067825 */ /* 0x001fcc00078e0206 */
[----:B------:R-:W2:Y:S01]  /*1f40*/  LDG.E R7, desc[UR12][R6.64] ;  /* 0x0000000c06077981 */ /* 0x000ea2000c1e1900 */
[----:B------:R-:W-:Y:S02]  /*1f50*/  HFMA2 R9, -RZ, RZ, 3.7421875, 0 ;  /* 0x437c0000ff097431 */ /* 0x000fe400000001ff */
[----:B-1----:R-:W-:Y:S02]  /*1f60*/  IMAD.MOV.U32 R8, RZ, RZ, 0x3bbb989d ;  /* 0x3bbb989dff087424 */ /* 0x002fe400078e00ff */
[----:B--2---:R-:W-:-:S04]  /*1f70*/  FADD R5, -R4, R7 ;  /* 0x0000000704057221 */ /* 0x004fc80000000100 */
[----:B------:R-:W-:-:S04]  /*1f80*/  FFMA.SAT R8, R5, R8, 0.5 ;  /* 0x3f00000005087423 */ /* 0x000fc80000002008 */
[----:B------:R-:W-:-:S04]  /*1f90*/  FFMA.RM R8, R8, R9, 12582913 ;  /* 0x4b40000108087423 */ /* 0x000fc80000004009 */
[----:B------:R-:W-:-:S04]  /*1fa0*/  FADD R10, R8, -12583039 ;  /* 0xcb40007f080a7421 */ /* 0x000fc80000000000 */
[----:B------:R-:W-:-:S04]  /*1fb0*/  FFMA R10, R5, 1.4426950216293334961, -R10 ;  /* 0x3fb8aa3b050a7823 */ /* 0x000fc8000000080a */
[----:B------:R-:W-:Y:S01]  /*1fc0*/  FFMA R10, R5, 1.925963033500011079e-08, R10 ;  /* 0x32a57060050a7823 */ /* 0x000fe2000000000a */
[----:B------:R-:W-:-:S05]  /*1fd0*/  IMAD.SHL.U32 R5, R8, 0x800000, RZ ;  /* 0x0080000008057824 */ /* 0x000fca00078e00ff */
[----:B------:R-:W0:Y:S02]  /*1fe0*/  MUFU.EX2 R10, R10 ;  /* 0x0000000a000a7308 */ /* 0x000e240000000800 */
[----:B0-----:R-:W-:-:S07]  /*1ff0*/  FFMA R16, R5, R10, R16 ;  /* 0x0000000a05107223 */ /* 0x001fce0000000010 */
.L_x_19:
[----:B------:R-:W-:Y:S05]  /*2000*/  BSYNC.RECONVERGENT B0 ;  /* 0x0000000000007941 */ /* 0x000fea0003800200 */
.L_x_18:
[----:B------:R-:W-:Y:S01]  /*2010*/  SHF.L.U32 R6, R0, 0x2, RZ ;  /* 0x0000000200067819 */ /* 0x000fe200000006ff */
[----:B------:R-:W-:Y:S04]  /*2020*/  BSSY.RECONVERGENT B0, `(.L_x_27) ;  /* 0x0000066000007945 */ /* 0x000fe80003800200 */
[----:B-1----:R-:W-:-:S05]  /*2030*/  VIADD R8, R6, UR5 ;  /* 0x0000000506087c36 */ /* 0x002fca0008000000 */
[----:B------:R-:W-:-:S05]  /*2040*/  LEA R3, R3, R8, 0x2 ;  /* 0x0000000803037211 */ /* 0x000fca00078e10ff */
[----:B------:R1:W-:Y:S01]  /*2050*/  STS [R3], R16 ;  /* 0x0000001003007388 */ /* 0x0003e20000000800 */
[----:B------:R-:W-:Y:S06]  /*2060*/  BAR.SYNC.DEFER_BLOCKING 0x0 ;  /* 0x0000000000007b1d */ /* 0x000fec0000010000 */
[----:B------:R-:W-:Y:S05]  /*2070*/  @P0 BRA `(.L_x_28) ;  /* 0x0000000400800947 */ /* 0x000fea0003800000 */
[C---:B------:R-:W-:Y:S01]  /*2080*/  ISETP.GE.U32.AND P0, PT, R0.reuse, 0x10, PT ;  /* 0x000000100000780c */ /* 0x040fe20003f06070 */
[----:B------:R-:W-:Y:S01]  /*2090*/  IMAD.MOV.U32 R15, RZ, RZ, RZ ;  /* 0x000000ffff0f7224 */ /* 0x000fe200078e00ff */
[----:B------:R-:W-:Y:S02]  /*20a0*/  LOP3.LUT R20, R0, 0xf, RZ, 0xc0, !PT ;  /* 0x0000000f00147812 */ /* 0x000fe400078ec0ff */
[----:B-1----:R-:W-:Y:S02]  /*20b0*/  MOV R3, RZ ;  /* 0x000000ff00037202 */ /* 0x002fe40000000f00 */
[----:B------:R-:W-:-:S07]  /*20c0*/  ISETP.NE.AND P1, PT, R20, RZ, PT ;  /* 0x000000ff1400720c */ /* 0x000fce0003f25270 */
[----:B------:R-:W-:Y:S06]  /*20d0*/  @!P0 BRA `(.L_x_29) ;  /* 0x0000000000a48947 */ /* 0x000fec0003800000 */
[C---:B------:R-:W-:Y:S01]  /*20e0*/  LOP3.LUT R9, R0.reuse, 0xfffffff0, RZ, 0xc0, !PT ;  /* 0xfffffff000097812 */ /* 0x040fe200078ec0ff */
[----:B------:R-:W-:Y:S01]  /*20f0*/  HFMA2 R15, -RZ, RZ, 0, 0 ;  /* 0x00000000ff0f7431 */ /* 0x000fe200000001ff */
[----:B------:R-:W-:Y:S01]  /*2100*/  LOP3.LUT R3, R0, 0x7f0, RZ, 0xc0, !PT ;  /* 0x000007f000037812 */ /* 0x000fe200078ec0ff */
[----:B0-----:R-:W-:Y:S02]  /*2110*/  VIADD R5, R8, 0x20 ;  /* 0x0000002008057836 */ /* 0x001fe40000000000 */
[----:B------:R-:W-:-:S07]  /*2120*/  IMAD.MOV R9, RZ, RZ, -R9 ;  /* 0x000000ffff097224 */ /* 0x000fce00078e0a09 */
.L_x_30:
[----:B------:R-:W0:Y:S01]  /*2130*/  LDS R14, [R5+-0x20] ;  /* 0xffffe000050e7984 */ /* 0x000e220000000800 */
[----:B------:R-:W-:-:S03]  /*2140*/  IADD3 R9, PT, PT, R9, 0x10, RZ ;  /* 0x0000001009097810 */ /* 0x000fc60007ffe0ff */
[----:B------:R-:W1:Y:S01]  /*2150*/  LDS R16, [R5+-0x1c] ;  /* 0xffffe40005107984 */ /* 0x000e620000000800 */
[----:B------:R-:W-:-:S03]  /*2160*/  ISETP.NE.AND P0, PT, R9, RZ, PT ;  /* 0x000000ff0900720c */ /* 0x000fc60003f05270 */
[----:B------:R-:W3:Y:S04]  /*2170*/  LDS R19, [R5+-0x18] ;  /* 0xffffe80005137984 */ /* 0x000ee80000000800 */
[----:B------:R-:W4:Y:S04]  /*2180*/  LDS R18, [R5+-0x14] ;  /* 0xffffec0005127984 */ /* 0x000f280000000800 */
[----:B------:R-:W5:Y:S04]  /*2190*/  LDS R22, [R5+-0x10] ;  /* 0xfffff00005167984 */ /* 0x000f680000000800 */
[----:B------:R-:W2:Y:S04]  /*21a0*/  LDS R13, [R5+-0xc] ;  /* 0xfffff400050d7984 */ /* 0x000ea80000000800 */
[----:B------:R-:W2:Y:S04]  /*21b0*/  LDS R7, [R5+-0x8] ;  /* 0xfffff80005077984 */ /* 0x000ea80000000800 */
[----:B------:R-:W2:Y:S04]  /*21c0*/  LDS R12, [R5+-0x4] ;  /* 0xfffffc00050c7984 */ /* 0x000ea80000000800 */
[----:B------:R-:W2:Y:S04]  /*21d0*/  LDS R11, [R5] ;  /* 0x00000000050b7984 */ /* 0x000ea80000000800 */
[----:B------:R-:W2:Y:S01]  /*21e0*/  LDS R10, [R5+0x4] ;  /* 0x00000400050a7984 */ /* 0x000ea20000000800 */
[----:B0-----:R-:W-:-:S03]  /*21f0*/  FADD R15, R14, R15 ;  /* 0x0000000f0e0f7221 */ /* 0x001fc60000000000 */
[----:B------:R-:W0:Y:S01]  /*2200*/  LDS R14, [R5+0x8] ;  /* 0x00000800050e7984 */ /* 0x000e220000000800 */
[----:B-1----:R-:W-:-:S03]  /*2210*/  FADD R16, R15, R16 ;  /* 0x000000100f107221 */ /* 0x002fc60000000000 */
[----:B------:R-:W1:Y:S01]  /*2220*/  LDS R15, [R5+0xc] ;  /* 0x00000c00050f7984 */ /* 0x000e620000000800 */
[----:B---3--:R-:W-:-:S03]  /*2230*/  FADD R19, R16, R19 ;  /* 0x0000001310137221 */ /* 0x008fc60000000000 */
[----:B------:R-:W3:Y:S01]  /*2240*/  LDS R16, [R5+0x10] ;  /* 0x0000100005107984 */ /* 0x000ee20000000800 */
[----:B----4-:R-:W-:-:S03]  /*2250*/  FADD R19, R19, R18 ;  /* 0x0000001213137221 */ /* 0x010fc60000000000 */
[----:B------:R-:W4:Y:S01]  /*2260*/  LDS R18, [R5+0x14] ;  /* 0x0000140005127984 */ /* 0x000f220000000800 */
[----:B-----5:R-:W-:-:S03]  /*2270*/  FADD R22, R19, R22 ;  /* 0x0000001613167221 */ /* 0x020fc60000000000 */
[----:B------:R-:W5:Y:S01]  /*2280*/  LDS R19, [R5+0x18] ;  /* 0x0000180005137984 */ /* 0x000f620000000800 */
[----:B--2---:R-:W-:-:S03]  /*2290*/  FADD R22, R22, R13 ;  /* 0x0000000d16167221 */ /* 0x004fc60000000000 */
[----:B------:R2:W5:Y:S01]  /*22a0*/  LDS R13, [R5+0x1c] ;  /* 0x00001c00050d7984 */ /* 0x0005620000000800 */
[----:B------:R-:W-:-:S04]  /*22b0*/  FADD R7, R22, R7 ;  /* 0x0000000716077221 */ /* 0x000fc80000000000 */
[----:B------:R-:W-:Y:S01]  /*22c0*/  FADD R12, R7, R12 ;  /* 0x0000000c070c7221 */ /* 0x000fe20000000000 */
[----:B--2---:R-:W-:-:S03]  /*22d0*/  VIADD R5, R5, 0x40 ;  /* 0x0000004005057836 */ /* 0x004fc60000000000 */
[----:B------:R-:W-:-:S04]  /*22e0*/  FADD R11, R12, R11 ;  /* 0x0000000b0c0b7221 */ /* 0x000fc80000000000 */
[----:B------:R-:W-:-:S04]  /*22f0*/  FADD R11, R11, R10 ;  /* 0x0000000a0b0b7221 */ /* 0x000fc80000000000 */
[----:B0-----:R-:W-:-:S04]  /*2300*/  FADD R14, R11, R14 ;  /* 0x0000000e0b0e7221 */ /* 0x001fc80000000000 */
[----:B-1----:R-:W-:-:S04]  /*2310*/  FADD R15, R14, R15 ;  /* 0x0000000f0e0f7221 */ /* 0x002fc80000000000 */
[----:B---3--:R-:W-:-:S04]  /*2320*/  FADD R15, R15, R16 ;  /* 0x000000100f0f7221 */ /* 0x008fc80000000000 */
[----:B----4-:R-:W-:-:S04]  /*2330*/  FADD R18, R15, R18 ;  /* 0x000000120f127221 */ /* 0x010fc80000000000 */
[----:B-----5:R-:W-:-:S04]  /*2340*/  FADD R18, R18, R19 ;  /* 0x0000001312127221 */ /* 0x020fc80000000000 */
[----:B------:R-:W-:Y:S01]  /*2350*/  FADD R15, R18, R13 ;  /* 0x0000000d120f7221 */ /* 0x000fe20000000000 */
[----:B------:R-:W-:Y:S06]  /*2360*/  @P0 BRA `(.L_x_30) ;  /* 0xfffffffc00700947 */ /* 0x000fec000383ffff */
.L_x_29:
[----:B------:R-:W-:Y:S05]  /*2370*/  @!P1 BRA `(.L_x_31) ;  /* 0x0000000000bc9947 */ /* 0x000fea0003800000 */
[----:B------:R-:W-:Y:S02]  /*2380*/  ISETP.GE.U32.AND P0, PT, R20, 0x8, PT ;  /* 0x000000081400780c */ /* 0x000fe40003f06070 */
[----:B------:R-:W-:-:S04]  /*2390*/  LOP3.LUT R9, R0, 0x7, RZ, 0xc0, !PT ;  /* 0x0000000700097812 */ /* 0x000fc800078ec0ff */
[----:B------:R-:W-:-:S07]  /*23a0*/  ISETP.NE.AND P1, PT, R9, RZ, PT ;  /* 0x000000ff0900720c */ /* 0x000fce0003f25270 */
[----:B------:R-:W-:Y:S06]  /*23b0*/  @!P0 BRA `(.L_x_32) ;  /* 0x0000000000488947 */ /* 0x000fec0003800000 */
[C---:B0-----:R-:W-:Y:S01]  /*23c0*/  LEA R5, R3.reuse, R8, 0x2 ;  /* 0x0000000803057211 */ /* 0x041fe200078e10ff */
[----:B------:R-:W-:-:S04]  /*23d0*/  VIADD R3, R3, 0x8 ;  /* 0x0000000803037836 */ /* 0x000fc80000000000 */
[----:B------:R-:W0:Y:S04]  /*23e0*/  LDS R10, [R5] ;  /* 0x00000000050a7984 */ /* 0x000e280000000800 */
[----:B------:R-:W1:Y:S04]  /*23f0*/  LDS R7, [R5+0x4] ;  /* 0x0000040005077984 */ /* 0x000e680000000800 */
[----:B------:R-:W3:Y:S04]  /*2400*/  LDS R12, [R5+0x8] ;  /* 0x00000800050c7984 */ /* 0x000ee80000000800 */
[----:B------:R-:W4:Y:S04]  /*2410*/  LDS R14, [R5+0xc] ;  /* 0x00000c00050e7984 */ /* 0x000f280000000800 */
[----:B------:R-:W5:Y:S04]  /*2420*/  LDS R16, [R5+0x10] ;  /* 0x0000100005107984 */ /* 0x000f680000000800 */
[----:B------:R-:W2:Y:S04]  /*2430*/  LDS R18, [R5+0x14] ;  /* 0x0000140005127984 */ /* 0x000ea80000000800 */
[----:B------:R-:W2:Y:S04]  /*2440*/  LDS R20, [R5+0x18] ;  /* 0x0000180005147984 */ /* 0x000ea80000000800 */
[----:B------:R-:W2:Y:S01]  /*2450*/  LDS R22, [R5+0x1c] ;  /* 0x00001c0005167984 */ /* 0x000ea20000000800 */
[----:B0-----:R-:W-:-:S04]  /*2460*/  FADD R10, R15, R10 ;  /* 0x0000000a0f0a7221 */ /* 0x001fc80000000000 */
[----:B-1----:R-:W-:-:S04]  /*2470*/  FADD R7, R10, R7 ;  /* 0x000000070a077221 */ /* 0x002fc80000000000 */
[----:B---3--:R-:W-:-:S04]  /*2480*/  FADD R7, R7, R12 ;  /* 0x0000000c07077221 */ /* 0x008fc80000000000 */
[----:B----4-:R-:W-:-:S04]  /*2490*/  FADD R7, R7, R14 ;  /* 0x0000000e07077221 */ /* 0x010fc80000000000 */
[----:B-----5:R-:W-:-:S04]  /*24a0*/  FADD R7, R7, R16 ;  /* 0x0000001007077221 */ /* 0x020fc80000000000 */
[----:B--2---:R-:W-:-:S04]  /*24b0*/  FADD R7, R7, R18 ;  /* 0x0000001207077221 */ /* 0x004fc80000000000 */
[----:B------:R-:W-:-:S04]  /*24c0*/  FADD R7, R7, R20 ;  /* 0x0000001407077221 */ /* 0x000fc80000000000 */
[----:B------:R-:W-:-:S07]  /*24d0*/  FADD R15, R7, R22 ;  /* 0x00000016070f7221 */ /* 0x000fce0000000000 */
.L_x_32:
[----:B------:R-:W-:Y:S05]  /*24e0*/  @!P1 BRA `(.L_x_31) ;  /* 0x0000000000609947 */ /* 0x000fea0003800000 */
[----:B------:R-:W-:Y:S02]  /*24f0*/  ISETP.GE.U32.AND P0, PT, R9, 0x4, PT ;  /* 0x000000040900780c */ /* 0x000fe40003f06070 */
[----:B------:R-:W-:-:S04]  /*2500*/  LOP3.LUT R0, R0, 0x3, RZ, 0xc0, !PT ;  /* 0x0000000300007812 */ /* 0x000fc800078ec0ff */
[----:B------:R-:W-:-:S07]  /*2510*/  ISETP.NE.AND P1, PT, R0, RZ, PT ;  /* 0x000000ff0000720c */ /* 0x000fce0003f25270 */
[----:B------:R-:W-:Y:S06]  /*2520*/  @!P0 BRA `(.L_x_33) ;  /* 0x0000000000288947 */ /* 0x000fec0003800000 */
[C---:B------:R-:W-:Y:S01]  /*2530*/  LEA R8, R3.reuse, R8, 0x2 ;  /* 0x0000000803087211 */ /* 0x040fe200078e10ff */
[----:B------:R-:W-:-:S04]  /*2540*/  VIADD R3, R3, 0x4 ;  /* 0x0000000403037836 */ /* 0x000fc80000000000 */
[----:B0-----:R-:W0:Y:S04]  /*2550*/  LDS R10, [R8] ;  /* 0x00000000080a7984 */ /* 0x001e280000000800 */
[----:B------:R-:W1:Y:S04]  /*2560*/  LDS R5, [R8+0x4] ;  /* 0x0000040008057984 */ /* 0x000e680000000800 */
[----:B------:R-:W3:Y:S04]  /*2570*/  LDS R12, [R8+0x8] ;  /* 0x00000800080c7984 */ /* 0x000ee80000000800 */
[----:B------:R-:W4:Y:S01]  /*2580*/  LDS R14, [R8+0xc] ;  /* 0x00000c00080e7984 */ /* 0x000f220000000800 */
[----:B0-----:R-:W-:-:S04]  /*2590*/  FADD R10, R15, R10 ;  /* 0x0000000a0f0a7221 */ /* 0x001fc80000000000 */
[----:B-1----:R-:W-:-:S04]  /*25a0*/  FADD R5, R10, R5 ;  /* 0x000000050a057221 */ /* 0x002fc80000000000 */
[----:B---3--:R-:W-:-:S04]  /*25b0*/  FADD R5, R5, R12 ;  /* 0x0000000c05057221 */ /* 0x008fc80000000000 */
[----:B----4-:R-:W-:-:S07]  /*25c0*/  FADD R15, R5, R14 ;  /* 0x0000000e050f7221 */ /* 0x010fce0000000000 */
.L_x_33:
[----:B------:R-:W-:Y:S05]  /*25d0*/  @!P1 BRA `(.L_x_31) ;  /* 0x0000000000249947 */ /* 0x000fea0003800000 */
[----:B------:R-:W-:Y:S01]  /*25e0*/  LEA R3, R3, R6, 0x2 ;  /* 0x0000000603037211 */ /* 0x000fe200078e10ff */
[----:B------:R-:W-:-:S03]  /*25f0*/  IMAD.MOV R0, RZ, RZ, -R0 ;  /* 0x000000ffff007224 */ /* 0x000fc600078e0a00 */
[----:B------:R-:W-:-:S07]  /*2600*/  IADD3 R3, PT, PT, R3, UR5, RZ ;  /* 0x0000000503037c10 */ /* 0x000fce000fffe0ff */
.L_x_34:
[----:B------:R1:W3:Y:S01]  /*2610*/  LDS R8, [R3] ;  /* 0x0000000003087984 */ /* 0x0002e20000000800 */
[----:B------:R-:W-:-:S05]  /*2620*/  VIADD R0, R0, 0x1 ;  /* 0x0000000100007836 */ /* 0x000fca0000000000 */
[----:B------:R-:W-:Y:S02]  /*2630*/  ISETP.NE.AND P0, PT, R0, RZ, PT ;  /* 0x000000ff0000720c */ /* 0x000fe40003f05270 */
[----:B-1----:R-:W-:Y:S01]  /*2640*/  IADD3 R3, PT, PT, R3, 0x4, RZ ;  /* 0x0000000403037810 */ /* 0x002fe20007ffe0ff */
[----:B---3--:R-:W-:-:S10]  /*2650*/  FADD R15, R8, R15 ;  /* 0x0000000f080f7221 */ /* 0x008fd40000000000 */
[----:B------:R-:W-:Y:S05]  /*2660*/  @P0 BRA `(.L_x_34) ;  /* 0xfffffffc00e80947 */ /* 0x000fea000383ffff */
.L_x_31:
[----:B------:R3:W-:Y:S02]  /*2670*/  STS [R6+UR5], R15 ;  /* 0x0000000f06007988 */ /* 0x0007e40008000805 */
.L_x_28:
[----:B------:R-:W-:Y:S05]  /*2680*/  BSYNC.RECONVERGENT B0 ;  /* 0x0000000000007941 */ /* 0x000fea0003800200 */
.L_x_27:
[----:B------:R-:W-:Y:S01]  /*2690*/  BAR.SYNC.DEFER_BLOCKING 0x0 ;  /* 0x0000000000007b1d */ /* 0x000fe20000010000 */
[----:B------:R-:W-:-:S13]  /*26a0*/  ISETP.GE.AND P0, PT, R17, R2, PT ;  /* 0x000000021100720c */ /* 0x000fda0003f06270 */
[----:B------:R-:W-:Y:S05]  /*26b0*/  @P0 EXIT ;  /* 0x000000000000094d */ /* 0x000fea0003800000 */
[----:B-1----:R1:W4:Y:S01]  /*26c0*/  LDS R3, [R6+UR5] ;  /* 0x0000000506037984 */ /* 0x0023220008000800 */
[----:B---3--:R-:W-:Y:S01]  /*26d0*/  IMAD.IADD R15, R2, 0x1, -R17 ;  /* 0x00000001020f7824 */ /* 0x008fe200078e0a11 */
[----:B------:R-:W-:Y:S01]  /*26e0*/  BSSY.RECONVERGENT B0, `(.L_x_35) ;  /* 0x0000028000007945 */ /* 0x000fe20003800200 */
[----:B0-----:R-:W-:-:S03]  /*26f0*/  MOV R5, R17 ;  /* 0x0000001100057202 */ /* 0x001fc60000000f00 */
[----:B------:R-:W-:-:S13]  /*2700*/  LOP3.LUT P0, R15, R15, 0x3, RZ, 0xc0, !PT ;  /* 0x000000030f0f7812 */ /* 0x000fda000780c0ff */
[----:B-1----:R-:W-:Y:S05]  /*2710*/  @!P0 BRA `(.L_x_36) ;  /* 0x0000000000908947 */ /* 0x002fea0003800000 */
[----:B------:R-:W0:Y:S01]  /*2720*/  LDC.64 R6, c[0x0][0x380] ;  /* 0x0000e000ff067b82 */ /* 0x000e220000000a00 */
[----:B------:R-:W-:Y:S01]  /*2730*/  IMAD.MOV R15, RZ, RZ, -R15 ;  /* 0x000000ffff0f7224 */ /* 0x000fe200078e0a0f */
[----:B------:R-:W-:-:S06]  /*2740*/  MOV R5, R17 ;  /* 0x0000001100057202 */ /* 0x000fcc0000000f00 */
[----:B------:R-:W1:Y:S02]  /*2750*/  LDC.64 R8, c[0x0][0x388] ;  /* 0x0000e200ff087b82 */ /* 0x000e640000000a00 */
.L_x_39:
[----:B0--3--:R-:W-:-:S06]  /*2760*/  IMAD.WIDE R10, R5, 0x4, R6 ;  /* 0x00000004050a7825 */ /* 0x009fcc00078e0206 */
[----:B------:R-:W2:Y:S01]  /*2770*/  LDG.E R11, desc[UR12][R10.64] ;  /* 0x0000000c0a0b7981 */ /* 0x000ea2000c1e1900 */
[----:B------:R-:W-:Y:S02]  /*2780*/  HFMA2 R19, -RZ, RZ, 3.7421875, 0 ;  /* 0x437c0000ff137431 */ /* 0x000fe400000001ff */
[----:B------:R-:W-:Y:S01]  /*2790*/  IMAD.MOV.U32 R13, RZ, RZ, 0x3bbb989d ;  /* 0x3bbb989dff0d7424 */ /* 0x000fe200078e00ff */
[----:B----4-:R-:W0:Y:S01]  /*27a0*/  MUFU.RCP R14, R3 ;  /* 0x00000003000e7308 */ /* 0x010e220000001000 */
[----:B------:R-:W-:Y:S01]  /*27b0*/  IADD3 R15, PT, PT, R15, 0x1, RZ ;  /* 0x000000010f0f7810 */ /* 0x000fe20007ffe0ff */
[----:B------:R-:W-:Y:S03]  /*27c0*/  BSSY.RECONVERGENT B1, `(.L_x_37) ;  /* 0x0000016000017945 */ /* 0x000fe60003800200 */
[----:B------:R-:W-:Y:S01]  /*27d0*/  ISETP.NE.AND P2, PT, R15, RZ, PT ;  /* 0x000000ff0f00720c */ /* 0x000fe20003f45270 */
[----:B--2---:R-:W-:Y:S01]  /*27e0*/  FADD R0, -R4, R11 ;  /* 0x0000000b04007221 */ /* 0x004fe20000000100 */
[----:B0-----:R-:W-:-:S03]  /*27f0*/  FFMA R11, -R3, R14, 1 ;  /* 0x3f800000030b7423 */ /* 0x001fc6000000010e */
[----:B------:R-:W-:Y:S01]  /*2800*/  FFMA.SAT R12, R0, R13, 0.5 ;  /* 0x3f000000000c7423 */ /* 0x000fe2000000200d */
[----:B------:R-:W-:-:S03]  /*2810*/  FFMA R11, R14, R11, R14 ;  /* 0x0000000b0e0b7223 */ /* 0x000fc6000000000e */
[----:B------:R-:W-:-:S04]  /*2820*/  FFMA.RM R12, R12, R19, 12582913 ;  /* 0x4b4000010c0c7423 */ /* 0x000fc80000004013 */
[----:B------:R-:W-:-:S04]  /*2830*/  FADD R13, R12, -12583039 ;  /* 0xcb40007f0c0d7421 */ /* 0x000fc80000000000 */
[----:B------:R-:W-:-:S04]  /*2840*/  FFMA R13, R0, 1.4426950216293334961, -R13 ;  /* 0x3fb8aa3b000d7823 */ /* 0x000fc8000000080d */
[----:B------:R-:W-:Y:S01]  /*2850*/  FFMA R13, R0, 1.925963033500011079e-08, R13 ;  /* 0x32a57060000d7823 */ /* 0x000fe2000000000d */
[----:B------:R-:W-:-:S05]  /*2860*/  IMAD.SHL.U32 R0, R12, 0x800000, RZ ;  /* 0x008000000c007824 */ /* 0x000fca00078e00ff */
[----:B------:R-:W0:Y:S02]  /*2870*/  MUFU.EX2 R13, R13 ;  /* 0x0000000d000d7308 */ /* 0x000e240000000800 */
[----:B0-----:R-:W-:-:S06]  /*2880*/  FMUL R0, R0, R13 ;  /* 0x0000000d00007220 */ /* 0x001fcc0000400000 */
[----:B------:R-:W0:Y:S01]  /*2890*/  FCHK P0, R0, R3 ;  /* 0x0000000300007302 */ /* 0x000e220000000000 */
[----:B------:R-:W-:-:S04]  /*28a0*/  FFMA R10, R0, R11, RZ ;  /* 0x0000000b000a7223 */ /* 0x000fc800000000ff */
[----:B------:R-:W-:-:S04]  /*28b0*/  FFMA R12, -R3, R10, R0 ;  /* 0x0000000a030c7223 */ /* 0x000fc80000000100 */
[----:B------:R-:W-:Y:S01]  /*28c0*/  FFMA R19, R11, R12, R10 ;  /* 0x0000000c0b137223 */ /* 0x000fe2000000000a */
[----:B-1----:R-:W-:Y:S01]  /*28d0*/  IMAD.WIDE R10, R5, 0x4, R8 ;  /* 0x00000004050a7825 */ /* 0x002fe200078e0208 */
[----:B0-----:R-:W-:Y:S06]  /*28e0*/  @!P0 BRA `(.L_x_38) ;  /* 0x00000000000c8947 */ /* 0x001fec0003800000 */
[----:B------:R-:W-:-:S07]  /*28f0*/  MOV R14, 0x2910 ;  /* 0x00002910000e7802 */ /* 0x000fce0000000f00 */
[----:B------:R-:W-:Y:S05]  /*2900*/  CALL.REL.NOINC `($__internal_0_$__cuda_sm3x_div_rn_noftz_f32_slowpath) ;  /* 0x0000000800187944 */ /* 0x000fea0003c00000 */
[----:B------:R-:W-:-:S07]  /*2910*/  IMAD.MOV.U32 R19, RZ, RZ, R0 ;  /* 0x000000ffff137224 */ /* 0x000fce00078e0000 */
.L_x_38:
[----:B------:R-:W-:Y:S05]  /*2920*/  BSYNC.RECONVERGENT B1 ;  /* 0x0000000000017941 */ /* 0x000fea0003800200 */
.L_x_37:
[----:B------:R3:W-:Y:S01]  /*2930*/  STG.E desc[UR12][R10.64], R19 ;  /* 0x000000130a007986 */ /* 0x0007e2000c10190c */
[----:B------:R-:W-:Y:S01]  /*2940*/  IADD3 R5, PT, PT, R5, 0x1, RZ ;  /* 0x0000000105057810 */ /* 0x000fe20007ffe0ff */
[----:B------:R-:W-:Y:S06]  /*2950*/  @P2 BRA `(.L_x_39) ;  /* 0xfffffffc00802947 */ /* 0x000fec000383ffff */
.L_x_36:
[----:B------:R-:W-:Y:S05]  /*2960*/  BSYNC.RECONVERGENT B0 ;  /* 0x0000000000007941 */ /* 0x000fea0003800200 */
.L_x_35:
[----:B------:R-:W-:-:S05]  /*2970*/  IMAD.IADD R0, R17, 0x1, -R2 ;  /* 0x0000000111007824 */ /* 0x000fca00078e0a02 */
[----:B------:R-:W-:-:S13]  /*2980*/  ISETP.GT.U32.AND P0, PT, R0, -0x4, PT ;  /* 0xfffffffc0000780c */ /* 0x000fda0003f04070 */
[----:B------:R-:W-:Y:S05]  /*2990*/  @P0 EXIT ;  /* 0x000000000000094d */ /* 0x000fea0003800000 */
[----:B------:R-:W0:Y:S01]  /*29a0*/  LDCU.128 UR8, c[0x0][0x380] ;  /* 0x00007000ff0877ac */ /* 0x000e220008000c00 */
[----:B------:R-:W-:Y:S01]  /*29b0*/  IADD3 R2, PT, PT, -R2, R5, RZ ;  /* 0x0000000502027210 */ /* 0x000fe20007ffe1ff */
[----:B0-----:R-:W-:Y:S02]  /*29c0*/  UIADD3 UR6, UP0, UPT, UR8, 0x8, URZ ;  /* 0x0000000808067890 */ /* 0x001fe4000ff1e0ff */
[----:B------:R-:W-:Y:S02]  /*29d0*/  UIADD3 UR4, UP1, UPT, UR10, 0x8, URZ ;  /* 0x000000080a047890 */ /* 0x000fe4000ff3e0ff */
[----:B------:R-:W-:Y:S02]  /*29e0*/  UIADD3.X UR7, UPT, UPT, URZ, UR9, URZ, UP0, !UPT ;  /* 0x00000009ff077290 */ /* 0x000fe400087fe4ff */
[----:B------:R-:W-:-:S12]  /*29f0*/  UIADD3.X UR5, UPT, UPT, URZ, UR11, URZ, UP1, !UPT ;  /* 0x0000000bff057290 */ /* 0x000fd80008ffe4ff */
.L_x_48:
[----:B0-----:R-:W-:Y:S01]  /*2a00*/  MOV R7, UR7 ;  /* 0x0000000700077c02 */ /* 0x001fe20008000f00 */
[----:B------:R-:W-:-:S04]  /*2a10*/  IMAD.U32 R6, RZ, RZ, UR6 ;  /* 0x00000006ff067e24 */ /* 0x000fc8000f8e00ff */
[----:B------:R-:W-:-:S05]  /*2a20*/  IMAD.WIDE R6, R5, 0x4, R6 ;  /* 0x0000000405067825 */ /* 0x000fca00078e0206 */
[----:B------:R-:W2:Y:S01]  /*2a30*/  LDG.E R9, desc[UR12][R6.64+-0x8] ;  /* 0xfffff80c06097981 */ /* 0x000ea2000c1e1900 */
[----:B------:R-:W-:Y:S01]  /*2a40*/  IMAD.MOV.U32 R0, RZ, RZ, 0x3bbb989d ;  /* 0x3bbb989dff007424 */ /* 0x000fe200078e00ff */
[----:B---3--:R-:W-:Y:S01]  /*2a50*/  MOV R11, 0x437c0000 ;  /* 0x437c0000000b7802 */ /* 0x008fe20000000f00 */
[----:B----4-:R-:W0:Y:S01]  /*2a60*/  MUFU.RCP R12, R3 ;  /* 0x00000003000c7308 */ /* 0x010e220000001000 */
[----:B------:R-:W-:Y:S01]  /*2a70*/  IADD3 R2, PT, PT, R2, 0x4, RZ ;  /* 0x0000000402027810 */ /* 0x000fe20007ffe0ff */
[----:B------:R-:W-:Y:S03]  /*2a80*/  BSSY.RECONVERGENT B0, `(.L_x_40) ;  /* 0x0000019000007945 */ /* 0x000fe60003800200 */
[----:B------:R-:W-:Y:S01]  /*2a90*/  ISETP.NE.AND P2, PT, R2, RZ, PT ;  /* 0x000000ff0200720c */ /* 0x000fe20003f45270 */
[----:B--2---:R-:W-:-:S04]  /*2aa0*/  FADD R9, -R4, R9 ;  /* 0x0000000904097221 */ /* 0x004fc80000000100 */
[----:B------:R-:W-:-:S04]  /*2ab0*/  FFMA.SAT R0, R9, R0, 0.5 ;  /* 0x3f00000009007423 */ /* 0x000fc80000002000 */
[----:B------:R-:W-:Y:S01]  /*2ac0*/  FFMA.RM R0, R0, R11, 12582913 ;  /* 0x4b40000100007423 */ /* 0x000fe2000000400b */
[----:B0-----:R-:W-:-:S03]  /*2ad0*/  FFMA R11, -R3, R12, 1 ;  /* 0x3f800000030b7423 */ /* 0x001fc6000000010c */
[----:B------:R-:W-:-:S04]  /*2ae0*/  FADD R8, R0, -12583039 ;  /* 0xcb40007f00087421 */ /* 0x000fc80000000000 */
[----:B------:R-:W-:-:S04]  /*2af0*/  FFMA R8, R9, 1.4426950216293334961, -R8 ;  /* 0x3fb8aa3b09087823 */ /* 0x000fc80000000808 */
[----:B------:R-:W-:Y:S01]  /*2b00*/  FFMA R10, R9, 1.925963033500011079e-08, R8 ;  /* 0x32a57060090a7823 */ /* 0x000fe20000000008 */
[----:B------:R-:W-:Y:S02]  /*2b10*/  IMAD.SHL.U32 R8, R0, 0x800000, RZ ;  /* 0x0080000000087824 */ /* 0x000fe400078e00ff */
[----:B------:R-:W-:Y:S01]  /*2b20*/  FFMA R0, R12, R11, R12 ;  /* 0x0000000b0c007223 */ /* 0x000fe2000000000c */
[----:B------:R-:W0:Y:S02]  /*2b30*/  MUFU.EX2 R9, R10 ;  /* 0x0000000a00097308 */ /* 0x000e240000000800 */
[----:B0-----:R-:W-:Y:S01]  /*2b40*/  FMUL R12, R8, R9 ;  /* 0x00000009080c7220 */ /* 0x001fe20000400000 */
[----:B------:R-:W-:Y:S01]  /*2b50*/  MOV R9, UR5 ;  /* 0x0000000500097c02 */ /* 0x000fe20008000f00 */
[----:B------:R-:W-:-:S04]  /*2b60*/  IMAD.U32 R8, RZ, RZ, UR4 ;  /* 0x00000004ff087e24 */ /* 0x000fc8000f8e00ff */
[----:B------:R-:W0:Y:S01]  /*2b70*/  FCHK P0, R12, R3 ;  /* 0x000000030c007302 */ /* 0x000e220000000000 */
[----:B------:R-:W-:Y:S01]  /*2b80*/  FFMA R11, R0, R12, RZ ;  /* 0x0000000c000b7223 */ /* 0x000fe200000000ff */
[----:B------:R-:W-:-:S04]  /*2b90*/  IMAD.WIDE R8, R5, 0x4, R8 ;  /* 0x0000000405087825 */ /* 0x000fc800078e0208 */
[----:B------:R-:W-:-:S04]  /*2ba0*/  FFMA R10, -R3, R11, R12 ;  /* 0x0000000b030a7223 */ /* 0x000fc8000000010c */
[----:B------:R-:W-:Y:S01]  /*2bb0*/  FFMA R11, R0, R10, R11 ;  /* 0x0000000a000b7223 */ /* 0x000fe2000000000b */
[----:B0-----:R-:W-:Y:S06]  /*2bc0*/  @!P0 BRA `(.L_x_41) ;  /* 0x0000000000108947 */ /* 0x001fec0003800000 */
[----:B------:R-:W-:Y:S01]  /*2bd0*/  IMAD.MOV.U32 R0, RZ, RZ, R12 ;  /* 0x000000ffff007224 */ /* 0x000fe200078e000c */
[----:B------:R-:W-:-:S07]  /*2be0*/  MOV R14, 0x2c00 ;  /* 0x00002c00000e7802 */ /* 0x000fce0000000f00 */
[----:B------:R-:W-:Y:S05]  /*2bf0*/  CALL.REL.NOINC `($__internal_0_$__cuda_sm3x_div_rn_noftz_f32_slowpath) ;  /* 0x00000004005c7944 */ /* 0x000fea0003c00000 */
[----:B------:R-:W-:-:S07]  /*2c00*/  MOV R11, R0 ;  /* 0x00000000000b7202 */ /* 0x000fce0000000f00 */
.L_x_41:
[----:B------:R-:W-:Y:S05]  /*2c10*/  BSYNC.RECONVERGENT B0 ;  /* 0x0000000000007941 */ /* 0x000fea0003800200 */
.L_x_40:
[----:B------:R0:W-:Y:S04]  /*2c20*/  STG.E desc[UR12][R8.64+-0x8], R11 ;  /* 0xfffff80b08007986 */ /* 0x0001e8000c10190c */
[----:B------:R-:W2:Y:S01]  /*2c30*/  LDG.E R13, desc[UR12][R6.64+-0x4] ;  /* 0xfffffc0c060d7981 */ /* 0x000ea2000c1e1900 */
[----:B------:R-:W-:Y:S02]  /*2c40*/  HFMA2 R15, -RZ, RZ, 3.7421875, 0 ;  /* 0x437c0000ff0f7431 */ /* 0x000fe400000001ff */
[----:B------:R-:W-:Y:S01]  /*2c50*/  IMAD.MOV.U32 R0, RZ, RZ, 0x3bbb989d ;  /* 0x3bbb989dff007424 */ /* 0x000fe200078e00ff */
[----:B------:R-:W1:Y:S01]  /*2c60*/  MUFU.RCP R12, R3 ;  /* 0x00000003000c7308 */ /* 0x000e620000001000 */
[----:B------:R-:W-:Y:S01]  /*2c70*/  BSSY.RECONVERGENT B0, `(.L_x_42) ;  /* 0x0000015000007945 */ /* 0x000fe20003800200 */
[----:B--2---:R-:W-:-:S04]  /*2c80*/  FADD R13, -R4, R13 ;  /* 0x0000000d040d7221 */ /* 0x004fc80000000100 */
[----:B------:R-:W-:-:S04]  /*2c90*/  FFMA.SAT R0, R13, R0, 0.5 ;  /* 0x3f0000000d007423 */ /* 0x000fc80000002000 */
[----:B------:R-:W-:-:S04]  /*2ca0*/  FFMA.RM R0, R0, R15, 12582913 ;  /* 0x4b40000100007423 */ /* 0x000fc8000000400f */
[C---:B------:R-:W-:Y:S01]  /*2cb0*/  FADD R10, R0.reuse, -12583039 ;  /* 0xcb40007f000a7421 */ /* 0x040fe20000000000 */
[----:B------:R-:W-:-:S03]  /*2cc0*/  IMAD.SHL.U32 R0, R0, 0x800000, RZ ;  /* 0x0080000000007824 */ /* 0x000fc600078e00ff */
[----:B------:R-:W-:-:S04]  /*2cd0*/  FFMA R10, R13, 1.4426950216293334961, -R10 ;  /* 0x3fb8aa3b0d0a7823 */ /* 0x000fc8000000080a */
[----:B------:R-:W-:Y:S01]  /*2ce0*/  FFMA R10, R13, 1.925963033500011079e-08, R10 ;  /* 0x32a570600d0a7823 */ /* 0x000fe2000000000a */
[----:B-1----:R-:W-:-:S03]  /*2cf0*/  FFMA R13, -R3, R12, 1 ;  /* 0x3f800000030d7423 */ /* 0x002fc6000000010c */
[----:B0-----:R-:W0:Y:S02]  /*2d00*/  MUFU.EX2 R11, R10 ;  /* 0x0000000a000b7308 */ /* 0x001e240000000800 */
[----:B0-----:R-:W-:Y:S01]  /*2d10*/  FMUL R14, R0, R11 ;  /* 0x0000000b000e7220 */ /* 0x001fe20000400000 */
[----:B------:R-:W-:-:S05]  /*2d20*/  FFMA R0, R12, R13, R12 ;  /* 0x0000000d0c007223 */ /* 0x000fca000000000c */
[----:B------:R-:W0:Y:S01]  /*2d30*/  FCHK P0, R14, R3 ;  /* 0x000000030e007302 */ /* 0x000e220000000000 */
[----:B------:R-:W-:-:S04]  /*2d40*/  FFMA R11, R0, R14, RZ ;  /* 0x0000000e000b7223 */ /* 0x000fc800000000ff */
[----:B------:R-:W-:-:S04]  /*2d50*/  FFMA R12, -R3, R11, R14 ;  /* 0x0000000b030c7223 */ /* 0x000fc8000000010e */
[----:B------:R-:W-:Y:S01]  /*2d60*/  FFMA R11, R0, R12, R11 ;  /* 0x0000000c000b7223 */ /* 0x000fe2000000000b */
[----:B0-----:R-:W-:Y:S06]  /*2d70*/  @!P0 BRA `(.L_x_43) ;  /* 0x0000000000108947 */ /* 0x001fec0003800000 */
[----:B------:R-:W-:Y:S02]  /*2d80*/  MOV R0, R14 ;  /* 0x0000000e00007202 */ /* 0x000fe40000000f00 */
[----:B------:R-:W-:-:S07]  /*2d90*/  MOV R14, 0x2db0 ;  /* 0x00002db0000e7802 */ /* 0x000fce0000000f00 */
[----:B------:R-:W-:Y:S05]  /*2da0*/  CALL.REL.NOINC `($__internal_0_$__cuda_sm3x_div_rn_noftz_f32_slowpath) ;  /* 0x0000000000f07944 */ /* 0x000fea0003c00000 */
[----:B------:R-:W-:-:S07]  /*2db0*/  IMAD.MOV.U32 R11, RZ, RZ, R0 ;  /* 0x000000ffff0b7224 */ /* 0x000fce00078e0000 */
.L_x_43:
[----:B------:R-:W-:Y:S05]  /*2dc0*/  BSYNC.RECONVERGENT B0 ;  /* 0x0000000000007941 */ /* 0x000fea0003800200 */
.L_x_42:
[----:B------:R0:W-:Y:S04]  /*2dd0*/  STG.E desc[UR12][R8.64+-0x4], R11 ;  /* 0xfffffc0b08007986 */ /* 0x0001e8000c10190c */
[----:B------:R-:W2:Y:S01]  /*2de0*/  LDG.E R13, desc[UR12][R6.64] ;  /* 0x0000000c060d7981 */ /* 0x000ea2000c1e1900 */
[----:B------:R-:W-:Y:S01]  /*2df0*/  MOV R0, 0x3bbb989d ;  /* 0x3bbb989d00007802 */ /* 0x000fe20000000f00 */
[----:B------:R-:W-:Y:S01]  /*2e00*/  IMAD.MOV.U32 R15, RZ, RZ, 0x437c0000 ;  /* 0x437c0000ff0f7424 */ /* 0x000fe200078e00ff */
[----:B------:R-:W1:Y:S01]  /*2e10*/  MUFU.RCP R12, R3 ;  /* 0x00000003000c7308 */ /* 0x000e620000001000 */
[----:B------:R-:W-:Y:S01]  /*2e20*/  BSSY.RECONVERGENT B0, `(.L_x_44) ;  /* 0x0000015000007945 */ /* 0x000fe20003800200 */
[----:B--2---:R-:W-:-:S04]  /*2e30*/  FADD R13, -R4, R13 ;  /* 0x0000000d040d7221 */ /* 0x004fc80000000100 */
[----:B------:R-:W-:-:S04]  /*2e40*/  FFMA.SAT R0, R13, R0, 0.5 ;  /* 0x3f0000000d007423 */ /* 0x000fc80000002000 */
[----:B------:R-:W-:-:S04]  /*2e50*/  FFMA.RM R0, R0, R15, 12582913 ;  /* 0x4b40000100007423 */ /* 0x000fc8000000400f */
[C---:B------:R-:W-:Y:S01]  /*2e60*/  FADD R10, R0.reuse, -12583039 ;  /* 0xcb40007f000a7421 */ /* 0x040fe20000000000 */
[----:B------:R-:W-:-:S03]  /*2e70*/  SHF.L.U32 R0, R0, 0x17, RZ ;  /* 0x0000001700007819 */ /* 0x000fc600000006ff */
        /* <DEDUP_REMOVED lines=11> */
[----:B------:R-:W-:Y:S01]  /*2f30*/  IMAD.MOV.U32 R0, RZ, RZ, R14 ;  /* 0x000000ffff007224 */ /* 0x000fe200078e000e */
[----:B------:R-:W-:-:S07]  /*2f40*/  MOV R14, 0x2f60 ;  /* 0x00002f60000e7802 */ /* 0x000fce0000000f00 */
[----:B------:R-:W-:Y:S05]  /*2f50*/  CALL.REL.NOINC `($__internal_0_$__cuda_sm3x_div_rn_noftz_f32_slowpath) ;  /* 0x0000000000847944 */ /* 0x000fea0003c00000 */
[----:B------:R-:W-:-:S07]  /*2f60*/  MOV R11, R0 ;  /* 0x00000000000b7202 */ /* 0x000fce0000000f00 */
.L_x_45:
[----:B------:R-:W-:Y:S05]  /*2f70*/  BSYNC.RECONVERGENT B0 ;  /* 0x0000000000007941 */ /* 0x000fea0003800200 */
.L_x_44:
[----:B------:R0:W-:Y:S04]  /*2f80*/  STG.E desc[UR12][R8.64], R11 ;  /* 0x0000000b08007986 */ /* 0x0001e8000c10190c */
[----:B------:R-:W2:Y:S01]  /*2f90*/  LDG.E R7, desc[UR12][R6.64+0x4] ;  /* 0x0000040c06077981 */ /* 0x000ea2000c1e1900 */
[----:B------:R-:W-:Y:S02]  /*2fa0*/  HFMA2 R15, -RZ, RZ, 3.7421875, 0 ;  /* 0x437c0000ff0f7431 */ /* 0x000fe400000001ff */
[----:B------:R-:W-:Y:S01]  /*2fb0*/  IMAD.MOV.U32 R13, RZ, RZ, 0x3bbb989d ;  /* 0x3bbb989dff0d7424 */ /* 0x000fe200078e00ff */
[----:B------:R-:W1:Y:S01]  /*2fc0*/  MUFU.RCP R12, R3 ;  /* 0x00000003000c7308 */ /* 0x000e620000001000 */
[----:B------:R-:W-:Y:S01]  /*2fd0*/  BSSY.RECONVERGENT B0, `(.L_x_46) ;  /* 0x0000015000007945 */ /* 0x000fe20003800200 */
[----:B--2---:R-:W-:Y:S01]  /*2fe0*/  FADD R0, -R4, R7 ;  /* 0x0000000704007221 */ /* 0x004fe20000000100 */
[----:B-1----:R-:W-:-:S03]  /*2ff0*/  FFMA R7, -R3, R12, 1 ;  /* 0x3f80000003077423 */ /* 0x002fc6000000010c */
[----:B------:R-:W-:-:S04]  /*3000*/  FFMA.SAT R10, R0, R13, 0.5 ;  /* 0x3f000000000a7423 */ /* 0x000fc8000000200d */
[----:B------:R-:W-:-:S04]  /*3010*/  FFMA.RM R10, R10, R15, 12582913 ;  /* 0x4b4000010a0a7423 */ /* 0x000fc8000000400f */
[C---:B------:R-:W-:Y:S01]  /*3020*/  FADD R13, R10.reuse, -12583039 ;  /* 0xcb40007f0a0d7421 */ /* 0x040fe20000000000 */
[----:B------:R-:W-:-:S03]  /*3030*/  IMAD.SHL.U32 R10, R10, 0x800000, RZ ;  /* 0x008000000a0a7824 */ /* 0x000fc600078e00ff */
[----:B------:R-:W-:-:S04]  /*3040*/  FFMA R13, R0, 1.4426950216293334961, -R13 ;  /* 0x3fb8aa3b000d7823 */ /* 0x000fc8000000080d */
[----:B------:R-:W-:Y:S01]  /*3050*/  FFMA R13, R0, 1.925963033500011079e-08, R13 ;  /* 0x32a57060000d7823 */ /* 0x000fe2000000000d */
[----:B------:R-:W-:-:S05]  /*3060*/  FFMA R0, R12, R7, R12 ;  /* 0x000000070c007223 */ /* 0x000fca000000000c */
[----:B------:R-:W1:Y:S02]  /*3070*/  MUFU.EX2 R13, R13 ;  /* 0x0000000d000d7308 */ /* 0x000e640000000800 */
[----:B-1----:R-:W-:-:S06]  /*3080*/  FMUL R10, R10, R13 ;  /* 0x0000000d0a0a7220 */ /* 0x002fcc0000400000 */
[----:B------:R-:W1:Y:S01]  /*3090*/  FCHK P0, R10, R3 ;  /* 0x000000030a007302 */ /* 0x000e620000000000 */
[----:B------:R-:W-:-:S04]  /*30a0*/  FFMA R6, R0, R10, RZ ;  /* 0x0000000a00067223 */ /* 0x000fc800000000ff */
[----:B------:R-:W-:-:S04]  /*30b0*/  FFMA R7, -R3, R6, R10 ;  /* 0x0000000603077223 */ /* 0x000fc8000000010a */
[----:B------:R-:W-:Y:S01]  /*30c0*/  FFMA R7, R0, R7, R6 ;  /* 0x0000000700077223 */ /* 0x000fe20000000006 */
[----:B01----:R-:W-:Y:S06]  /*30d0*/  @!P0 BRA `(.L_x_47) ;  /* 0x0000000000108947 */ /* 0x003fec0003800000 */
[----:B------:R-:W-:Y:S02]  /*30e0*/  MOV R0, R10 ;  /* 0x0000000a00007202 */ /* 0x000fe40000000f00 */
[----:B------:R-:W-:-:S07]  /*30f0*/  MOV R14, 0x3110 ;  /* 0x00003110000e7802 */ /* 0x000fce0000000f00 */
[----:B------:R-:W-:Y:S05]  /*3100*/  CALL.REL.NOINC `($__internal_0_$__cuda_sm3x_div_rn_noftz_f32_slowpath) ;  /* 0x0000000000187944 */ /* 0x000fea0003c00000 */
[----:B------:R-:W-:-:S07]  /*3110*/  IMAD.MOV.U32 R7, RZ, RZ, R0 ;  /* 0x000000ffff077224 */ /* 0x000fce00078e0000 */
.L_x_47:
[----:B------:R-:W-:Y:S05]  /*3120*/  BSYNC.RECONVERGENT B0 ;  /* 0x0000000000007941 */ /* 0x000fea0003800200 */
.L_x_46:
[----:B------:R0:W-:Y:S01]  /*3130*/  STG.E desc[UR12][R8.64+0x4], R7 ;  /* 0x0000040708007986 */ /* 0x0001e2000c10190c */
[----:B------:R-:W-:Y:S01]  /*3140*/  IADD3 R5, PT, PT, R5, 0x4, RZ ;  /* 0x0000000405057810 */ /* 0x000fe20007ffe0ff */
[----:B------:R-:W-:Y:S06]  /*3150*/  @P2 BRA `(.L_x_48) ;  /* 0xfffffff800282947 */ /* 0x000fec000383ffff */
[----:B------:R-:W-:Y:S05]  /*3160*/  EXIT ;  /* 0x000000000000794d */ /* 0x000fea0003800000 */
        .weak           $__internal_0_$__cuda_sm3x_div_rn_noftz_f32_slowpath
        .type           $__internal_0_$__cuda_sm3x_div_rn_noftz_f32_slowpath,@function
        .size           $__internal_0_$__cuda_sm3x_div_rn_noftz_f32_slowpath,(.L_x_106 - $__internal_0_$__cuda_sm3x_div_rn_noftz_f32_slowpath)
$__internal_0_$__cuda_sm3x_div_rn_noftz_f32_slowpath:
[--C-:B------:R-:W-:Y:S01]  /*3170*/  SHF.R.U32.HI R13, RZ, 0x17, R3.reuse ;  /* 0x00000017ff0d7819 */ /* 0x100fe20000011603 */
[----:B------:R-:W-:Y:S01]  /*3180*/  BSSY.RECONVERGENT B2, `(.L_x_49) ;  /* 0x0000063000027945 */ /* 0x000fe20003800200 */
[----:B------:R-:W-:Y:S01]  /*3190*/  SHF.R.U32.HI R16, RZ, 0x17, R0 ;  /* 0x00000017ff107819 */ /* 0x000fe20000011600 */
[----:B------:R-:W-:Y:S01]  /*31a0*/  IMAD.MOV.U32 R19, RZ, RZ, R3 ;  /* 0x000000ffff137224 */ /* 0x000fe200078e0003 */
[----:B------:R-:W-:Y:S02]  /*31b0*/  LOP3.LUT R13, R13, 0xff, RZ, 0xc0, !PT ;  /* 0x000000ff0d0d7812 */ /* 0x000fe400078ec0ff */
[----:B------:R-:W-:-:S03]  /*31c0*/  LOP3.LUT R16, R16, 0xff, RZ, 0xc0, !PT ;  /* 0x000000ff10107812 */ /* 0x000fc600078ec0ff */
[----:B------:R-:W-:Y:S01]  /*31d0*/  VIADD R20, R13, 0xffffffff ;  /* 0xffffffff0d147836 */ /* 0x000fe20000000000 */
[----:B------:R-:W-:-:S04]  /*31e0*/  IADD3 R18, PT, PT, R16, -0x1, RZ ;  /* 0xffffffff10127810 */ /* 0x000fc80007ffe0ff */
[----:B------:R-:W-:-:S04]  /*31f0*/  ISETP.GT.U32.AND P0, PT, R20, 0xfd, PT ;  /* 0x000000fd1400780c */ /* 0x000fc80003f04070 */
[----:B------:R-:W-:-:S13]  /*3200*/  ISETP.GT.U32.OR P0, PT, R18, 0xfd, P0 ;  /* 0x000000fd1200780c */ /* 0x000fda0000704470 */
[----:B------:R-:W-:Y:S01]  /*3210*/  @!P0 MOV R12, RZ ;  /* 0x000000ff000c8202 */ /* 0x000fe20000000f00 */
[----:B------:R-:W-:Y:S06]  /*3220*/  @!P0 BRA `(.L_x_50) ;  /* 0x00000000005c8947 */ /* 0x000fec0003800000 */
[----:B------:R-:W-:Y:S02]  /*3230*/  FSETP.GTU.FTZ.AND P0, PT, |R0|, +INF , PT ;  /* 0x7f8000000000780b */ /* 0x000fe40003f1c200 */
[----:B------:R-:W-:-:S04]  /*3240*/  FSETP.GTU.FTZ.AND P1, PT, |R3|, +INF , PT ;  /* 0x7f8000000300780b */ /* 0x000fc80003f3c200 */
[----:B------:R-:W-:-:S13]  /*3250*/  PLOP3.LUT P0, PT, P0, P1, PT, 0xf8, 0x8f ;  /* 0x00000000008f781c */ /* 0x000fda0000703f70 */
[----:B------:R-:W-:Y:S05]  /*3260*/  @P0 BRA `(.L_x_51) ;  /* 0x00000004004c0947 */ /* 0x000fea0003800000 */
[----:B------:R-:W-:-:S13]  /*3270*/  LOP3.LUT P0, RZ, R19, 0x7fffffff, R0, 0xc8, !PT ;  /* 0x7fffffff13ff7812 */ /* 0x000fda000780c800 */
[----:B------:R-:W-:Y:S05]  /*3280*/  @!P0 BRA `(.L_x_52) ;  /* 0x00000004003c8947 */ /* 0x000fea0003800000 */
[C---:B------:R-:W-:Y:S02]  /*3290*/  FSETP.NEU.FTZ.AND P3, PT, |R0|.reuse, +INF , PT ;  /* 0x7f8000000000780b */ /* 0x040fe40003f7d200 */
[----:B------:R-:W-:Y:S02]  /*32a0*/  FSETP.NEU.FTZ.AND P1, PT, |R3|, +INF , PT ;  /* 0x7f8000000300780b */ /* 0x000fe40003f3d200 */
[----:B------:R-:W-:-:S11]  /*32b0*/  FSETP.NEU.FTZ.AND P0, PT, |R0|, +INF , PT ;  /* 0x7f8000000000780b */ /* 0x000fd60003f1d200 */
[----:B------:R-:W-:Y:S05]  /*32c0*/  @!P1 BRA !P3, `(.L_x_52) ;  /* 0x00000004002c9947 */ /* 0x000fea0005800000 */
[----:B------:R-:W-:-:S04]  /*32d0*/  LOP3.LUT P3, RZ, R0, 0x7fffffff, RZ, 0xc0, !PT ;  /* 0x7fffffff00ff7812 */ /* 0x000fc8000786c0ff */
[----:B------:R-:W-:-:S13]  /*32e0*/  PLOP3.LUT P1, PT, P1, P3, PT, 0x2f, 0xf2 ;  /* 0x0000000000f2781c */ /* 0x000fda0000f26577 */
[----:B------:R-:W-:Y:S05]  /*32f0*/  @P1 BRA `(.L_x_53) ;  /* 0x0000000400181947 */ /* 0x000fea0003800000 */
[----:B------:R-:W-:-:S04]  /*3300*/  LOP3.LUT P1, RZ, R19, 0x7fffffff, RZ, 0xc0, !PT ;  /* 0x7fffffff13ff7812 */ /* 0x000fc8000782c0ff */
[----:B------:R-:W-:-:S13]  /*3310*/  PLOP3.LUT P0, PT, P0, P1, PT, 0x2f, 0xf2 ;  /* 0x0000000000f2781c */ /* 0x000fda0000702577 */
[----:B------:R-:W-:Y:S05]  /*3320*/  @P0 BRA `(.L_x_54) ;  /* 0x0000000400000947 */ /* 0x000fea0003800000 */
[----:B------:R-:W-:Y:S02]  /*3330*/  ISETP.GE.AND P0, PT, R18, RZ, PT ;  /* 0x000000ff1200720c */ /* 0x000fe40003f06270 */
[----:B------:R-:W-:-:S11]  /*3340*/  ISETP.GE.AND P1, PT, R20, RZ, PT ;  /* 0x000000ff1400720c */ /* 0x000fd60003f26270 */
[----:B------:R-:W-:Y:S01]  /*3350*/  @P0 IMAD.MOV.U32 R12, RZ, RZ, RZ ;  /* 0x000000ffff0c0224 */ /* 0x000fe200078e00ff */
[----:B------:R-:W-:Y:S01]  /*3360*/  @!P0 MOV R12, 0xffffffc0 ;  /* 0xffffffc0000c8802 */ /* 0x000fe20000000f00 */
[----:B------:R-:W-:Y:S01]  /*3370*/  @!P0 FFMA R0, R0, 1.84467440737095516160e+19, RZ ;  /* 0x5f80000000008823 */ /* 0x000fe200000000ff */
[----:B------:R-:W-:-:S03]  /*3380*/  @!P1 FFMA R19, R3, 1.84467440737095516160e+19, RZ ;  /* 0x5f80000003139823 */ /* 0x000fc600000000ff */
[----:B------:R-:W-:-:S07]  /*3390*/  @!P1 VIADD R12, R12, 0x40 ;  /* 0x000000400c0c9836 */ /* 0x000fce0000000000 */
.L_x_50:
[----:B------:R-:W-:Y:S01]  /*33a0*/  LEA R18, R13, 0xc0800000, 0x17 ;  /* 0xc08000000d127811 */ /* 0x000fe200078eb8ff */
[----:B------:R-:W-:Y:S01]  /*33b0*/  VIADD R16, R16, 0xffffff81 ;  /* 0xffffff8110107836 */ /* 0x000fe20000000000 */
[----:B------:R-:W-:Y:S02]  /*33c0*/  BSSY.RECONVERGENT B3, `(.L_x_55) ;  /* 0x0000035000037945 */ /* 0x000fe40003800200 */
[----:B------:R-:W-:Y:S01]  /*33d0*/  IADD3 R20, PT, PT, -R18, R19, RZ ;  /* 0x0000001312147210 */ /* 0x000fe20007ffe1ff */
[C---:B------:R-:W-:Y:S01]  /*33e0*/  IMAD R0, R16.reuse, -0x800000, R0 ;  /* 0xff80000010007824 */ /* 0x040fe200078e0200 */
[----:B------:R-:W-:Y:S02]  /*33f0*/  IADD3 R23, PT, PT, R16, 0x7f, -R13 ;  /* 0x0000007f10177810 */ /* 0x000fe40007ffe80d */
[----:B------:R-:W0:Y:S01]  /*3400*/  MUFU.RCP R18, R20 ;  /* 0x0000001400127308 */ /* 0x000e220000001000 */
[----:B------:R-:W-:Y:S01]  /*3410*/  FADD.FTZ R21, -R20, -RZ ;  /* 0x800000ff14157221 */ /* 0x000fe20000010100 */
[----:B------:R-:W-:-:S03]  /*3420*/  IADD3 R23, PT, PT, R23, R12, RZ ;  /* 0x0000000c17177210 */ /* 0x000fc60007ffe0ff */
[----:B0-----:R-:W-:-:S04]  /*3430*/  FFMA R19, R18, R21, 1 ;  /* 0x3f80000012137423 */ /* 0x001fc80000000015 */
[----:B------:R-:W-:-:S04]  /*3440*/  FFMA R19, R18, R19, R18 ;  /* 0x0000001312137223 */ /* 0x000fc80000000012 */
[----:B------:R-:W-:-:S04]  /*3450*/  FFMA R18, R0, R19, RZ ;  /* 0x0000001300127223 */ /* 0x000fc800000000ff */
[----:B------:R-:W-:-:S04]  /*3460*/  FFMA R22, R21, R18, R0 ;  /* 0x0000001215167223 */ /* 0x000fc80000000000 */
[----:B------:R-:W-:-:S04]  /*3470*/  FFMA R18, R19, R22, R18 ;  /* 0x0000001613127223 */ /* 0x000fc80000000012 */
[----:B------:R-:W-:-:S04]  /*3480*/  FFMA R21, R21, R18, R0 ;  /* 0x0000001215157223 */ /* 0x000fc80000000000 */
[----:B------:R-:W-:-:S05]  /*3490*/  FFMA R0, R19, R21, R18 ;  /* 0x0000001513007223 */ /* 0x000fca0000000012 */
[----:B------:R-:W-:-:S04]  /*34a0*/  SHF.R.U32.HI R13, RZ, 0x17, R0 ;  /* 0x00000017ff0d7819 */ /* 0x000fc80000011600 */
[----:B------:R-:W-:-:S05]  /*34b0*/  LOP3.LUT R13, R13, 0xff, RZ, 0xc0, !PT ;  /* 0x000000ff0d0d7812 */ /* 0x000fca00078ec0ff */
[----:B------:R-:W-:-:S05]  /*34c0*/  IMAD.IADD R13, R13, 0x1, R23 ;  /* 0x000000010d0d7824 */ /* 0x000fca00078e0217 */
[----:B------:R-:W-:-:S04]  /*34d0*/  IADD3 R12, PT, PT, R13, -0x1, RZ ;  /* 0xffffffff0d0c7810 */ /* 0x000fc80007ffe0ff */
[----:B------:R-:W-:-:S13]  /*34e0*/  ISETP.GE.U32.AND P0, PT, R12, 0xfe, PT ;  /* 0x000000fe0c00780c */ /* 0x000fda0003f06070 */
[----:B------:R-:W-:Y:S05]  /*34f0*/  @!P0 BRA `(.L_x_56) ;  /* 0x0000000000808947 */ /* 0x000fea0003800000 */
[----:B------:R-:W-:-:S13]  /*3500*/  ISETP.GT.AND P0, PT, R13, 0xfe, PT ;  /* 0x000000fe0d00780c */ /* 0x000fda0003f04270 */
[----:B------:R-:W-:Y:S05]  /*3510*/  @P0 BRA `(.L_x_57) ;  /* 0x00000000006c0947 */ /* 0x000fea0003800000 */
[----:B------:R-:W-:-:S13]  /*3520*/  ISETP.GE.AND P0, PT, R13, 0x1, PT ;  /* 0x000000010d00780c */ /* 0x000fda0003f06270 */
[----:B------:R-:W-:Y:S05]  /*3530*/  @P0 BRA `(.L_x_58) ;  /* 0x0000000000740947 */ /* 0x000fea0003800000 */
[----:B------:R-:W-:Y:S02]  /*3540*/  ISETP.GE.AND P0, PT, R13, -0x18, PT ;  /* 0xffffffe80d00780c */ /* 0x000fe40003f06270 */
[----:B------:R-:W-:-:S11]  /*3550*/  LOP3.LUT R0, R0, 0x80000000, RZ, 0xc0, !PT ;  /* 0x8000000000007812 */ /* 0x000fd600078ec0ff */
[----:B------:R-:W-:Y:S05]  /*3560*/  @!P0 BRA `(.L_x_58) ;  /* 0x0000000000688947 */ /* 0x000fea0003800000 */
[-CC-:B------:R-:W-:Y:S01]  /*3570*/  FFMA.RZ R12, R19, R21.reuse, R18.reuse ;  /* 0x00000015130c7223 */ /* 0x180fe2000000c012 */
[C---:B------:R-:W-:Y:S02]  /*3580*/  ISETP.NE.AND P3, PT, R13.reuse, RZ, PT ;  /* 0x000000ff0d00720c */ /* 0x040fe40003f65270 */
[----:B------:R-:W-:Y:S02]  /*3590*/  ISETP.NE.AND P1, PT, R13, RZ, PT ;  /* 0x000000ff0d00720c */ /* 0x000fe40003f25270 */
[----:B------:R-:W-:Y:S01]  /*35a0*/  LOP3.LUT R16, R12, 0x7fffff, RZ, 0xc0, !PT ;  /* 0x007fffff0c107812 */ /* 0x000fe200078ec0ff */
[CCC-:B------:R-:W-:Y:S01]  /*35b0*/  FFMA.RP R12, R19.reuse, R21.reuse, R18.reuse ;  /* 0x00000015130c7223 */ /* 0x1c0fe20000008012 */
[----:B------:R-:W-:Y:S01]  /*35c0*/  FFMA.RM R19, R19, R21, R18 ;  /* 0x0000001513137223 */ /* 0x000fe20000004012 */
[C---:B------:R-:W-:Y:S01]  /*35d0*/  VIADD R21, R13.reuse, 0x20 ;  /* 0x000000200d157836 */ /* 0x040fe20000000000 */
[----:B------:R-:W-:Y:S02]  /*35e0*/  LOP3.LUT R16, R16, 0x800000, RZ, 0xfc, !PT ;  /* 0x0080000010107812 */ /* 0x000fe400078efcff */
[----:B------:R-:W-:-:S02]  /*35f0*/  IADD3 R13, PT, PT, -R13, RZ, RZ ;  /* 0x000000ff0d0d7210 */ /* 0x000fc40007ffe1ff */
[----:B------:R-:W-:Y:S02]  /*3600*/  SHF.L.U32 R21, R16, R21, RZ ;  /* 0x0000001510157219 */ /* 0x000fe400000006ff */
[----:B------:R-:W-:Y:S02]  /*3610*/  FSETP.NEU.FTZ.AND P0, PT, R12, R19, PT ;  /* 0x000000130c00720b */ /* 0x000fe40003f1d000 */
[----:B------:R-:W-:Y:S02]  /*3620*/  SEL R13, R13, RZ, P3 ;  /* 0x000000ff0d0d7207 */ /* 0x000fe40001800000 */
[----:B------:R-:W-:Y:S02]  /*3630*/  ISETP.NE.AND P1, PT, R21, RZ, P1 ;  /* 0x000000ff1500720c */ /* 0x000fe40000f25270 */
[----:B------:R-:W-:Y:S02]  /*3640*/  SHF.R.U32.HI R13, RZ, R13, R16 ;  /* 0x0000000dff0d7219 */ /* 0x000fe40000011610 */
[----:B------:R-:W-:-:S02]  /*3650*/  PLOP3.LUT P0, PT, P0, P1, PT, 0xf8, 0x8f ;  /* 0x00000000008f781c */ /* 0x000fc40000703f70 */
[----:B------:R-:W-:Y:S02]  /*3660*/  SHF.R.U32.HI R19, RZ, 0x1, R13 ;  /* 0x00000001ff137819 */ /* 0x000fe4000001160d */
[----:B------:R-:W-:-:S04]  /*3670*/  SEL R12, RZ, 0x1, !P0 ;  /* 0x00000001ff0c7807 */ /* 0x000fc80004000000 */
[----:B------:R-:W-:-:S04]  /*3680*/  LOP3.LUT R12, R12, 0x1, R19, 0xf8, !PT ;  /* 0x000000010c0c7812 */ /* 0x000fc800078ef813 */
[----:B------:R-:W-:-:S05]  /*3690*/  LOP3.LUT R12, R12, R13, RZ, 0xc0, !PT ;  /* 0x0000000d0c0c7212 */ /* 0x000fca00078ec0ff */
[----:B------:R-:W-:-:S05]  /*36a0*/  IMAD.IADD R19, R19, 0x1, R12 ;  /* 0x0000000113137824 */ /* 0x000fca00078e020c */
[----:B------:R-:W-:Y:S01]  /*36b0*/  LOP3.LUT R0, R19, R0, RZ, 0xfc, !PT ;  /* 0x0000000013007212 */ /* 0x000fe200078efcff */
[----:B------:R-:W-:Y:S06]  /*36c0*/  BRA `(.L_x_58) ;  /* 0x0000000000107947 */ /* 0x000fec0003800000 */
.L_x_57:
[----:B------:R-:W-:-:S04]  /*36d0*/  LOP3.LUT R0, R0, 0x80000000, RZ, 0xc0, !PT ;  /* 0x8000000000007812 */ /* 0x000fc800078ec0ff */
[----:B------:R-:W-:Y:S01]  /*36e0*/  LOP3.LUT R0, R0, 0x7f800000, RZ, 0xfc, !PT ;  /* 0x7f80000000007812 */ /* 0x000fe200078efcff */
[----:B------:R-:W-:Y:S06]  /*36f0*/  BRA `(.L_x_58) ;  /* 0x0000000000047947 */ /* 0x000fec0003800000 */
.L_x_56:
[----:B------:R-:W-:-:S07]  /*3700*/  LEA R0, R23, R0, 0x17 ;  /* 0x0000000017007211 */ /* 0x000fce00078eb8ff */
.L_x_58:
[----:B------:R-:W-:Y:S05]  /*3710*/  BSYNC.RECONVERGENT B3 ;  /* 0x0000000000037941 */ /* 0x000fea0003800200 */
.L_x_55:
[----:B------:R-:W-:Y:S05]  /*3720*/  BRA `(.L_x_59) ;  /* 0x0000000000207947 */ /* 0x000fea0003800000 */
.L_x_54:
[----:B------:R-:W-:-:S04]  /*3730*/  LOP3.LUT R0, R19, 0x80000000, R0, 0x48, !PT ;  /* 0x8000000013007812 */ /* 0x000fc800078e4800 */
[----:B------:R-:W-:Y:S01]  /*3740*/  LOP3.LUT R0, R0, 0x7f800000, RZ, 0xfc, !PT ;  /* 0x7f80000000007812 */ /* 0x000fe200078efcff */
[----:B------:R-:W-:Y:S06]  /*3750*/  BRA `(.L_x_59) ;  /* 0x0000000000147947 */ /* 0x000fec0003800000 */
.L_x_53:
[----:B------:R-:W-:Y:S01]  /*3760*/  LOP3.LUT R0, R19, 0x80000000, R0, 0x48, !PT ;  /* 0x8000000013007812 */ /* 0x000fe200078e4800 */
[----:B------:R-:W-:Y:S06]  /*3770*/  BRA `(.L_x_59) ;  /* 0x00000000000c7947 */ /* 0x000fec0003800000 */
.L_x_52:
[----:B------:R-:W0:Y:S01]  /*3780*/  MUFU.RSQ R0, -QNAN ;  /* 0xffc0000000007908 */ /* 0x000e220000001400 */
[----:B------:R-:W-:Y:S05]  /*3790*/  BRA `(.L_x_59) ;  /* 0x0000000000047947 */ /* 0x000fea0003800000 */
.L_x_51:
[----:B------:R-:W-:-:S07]  /*37a0*/  FADD.FTZ R0, R0, R3 ;  /* 0x0000000300007221 */ /* 0x000fce0000010000 */
.L_x_59:
[----:B------:R-:W-:Y:S05]  /*37b0*/  BSYNC.RECONVERGENT B2 ;  /* 0x0000000000027941 */ /* 0x000fea0003800200 */
.L_x_49:
[----:B------:R-:W-:Y:S02]  /*37c0*/  HFMA2 R13, -RZ, RZ, 0, 0 ;  /* 0x00000000ff0d7431 */ /* 0x000fe400000001ff */
[----:B------:R-:W-:-:S04]  /*37d0*/  IMAD.MOV.U32 R12, RZ, RZ, R14 ;  /* 0x000000ffff0c7224 */ /* 0x000fc800078e000e */
[----:B0-----:R-:W-:Y:S05]  /*37e0*/  RET.REL.NODEC R12 `(_Z13SoftMaxSharedPfS_i) ;  /* 0xffffffc80c047950 */ /* 0x001fea0003c3ffff */
.L_x_60:
[----:B------:R-:W-:-:S00]  /*37f0*/  BRA `(.L_x_60) ;  /* 0xfffffffc00fc7947 */ /* 0x000fc0000383ffff */
[----:B------:R-:W-:-:S00]  /*3800*/  NOP ;  /* 0x0000000000007918 */ /* 0x000fc00000000000 */
[----:B------:R-:W-:-:S00]  /*3810*/  NOP ;  /* 0x0000000000007918 */ /* 0x000fc00000000000 */
[----:B------:R-:W-:-:S00]  /*3820*/  NOP ;  /* 0x0000000000007918 */ /* 0x000fc00000000000 */
[----:B------:R-:W-:-:S00]  /*3830*/  NOP ;  /* 0x0000000000007918 */ /* 0x000fc00000000000 */
[----:B------:R-:W-:-:S00]  /*3840*/  NOP ;  /* 0x0000000000007918 */ /* 0x000fc00000000000 */
[----:B------:R-:W-:-:S00]  /*3850*/  NOP ;  /* 0x0000000000007918 */ /* 0x000fc00000000000 */
[----:B------:R-:W-:-:S00]  /*3860*/  NOP ;  /* 0x0000000000007918 */ /* 0x000fc00000000000 */
[----:B------:R-:W-:-:S00]  /*3870*/  NOP ;  /* 0x0000000000007918 */ /* 0x000fc00000000000 */
.L_x_106:


//--------------------- .text._Z12SoftMaxNaivePfS_i --------------------------
	.section	.text._Z12SoftMaxNaivePfS_i,"ax",@progbits
	.align	128
        .global         _Z12SoftMaxNaivePfS_i
        .type           _Z12SoftMaxNaivePfS_i,@function
        .size           _Z12SoftMaxNaivePfS_i,(.L_x_107 - _Z12SoftMaxNaivePfS_i)
        .other          _Z12SoftMaxNaivePfS_i,@"STO_CUDA_ENTRY STV_DEFAULT"
_Z12SoftMaxNaivePfS_i:
.text._Z12SoftMaxNaivePfS_i:
[----:B------:R-:W-:Y:S08]  /*0000*/  LDC R1, c[0x0][0x37c] ;  /* 0x0000df00ff017b82 */ /* 0x000ff00000000800 */
[----:B------:R-:W0:Y:S01]  /*0010*/  LDC R4, c[0x0][0x360] ;  /* 0x0000d800ff047b82 */ /* 0x000e220000000800 */
[----:B------:R-:W1:Y:S01]  /*0020*/  LDCU.64 UR12, c[0x0][0x358] ;  /* 0x00006b00ff0c77ac */ /* 0x000e620008000a00 */
[----:B------:R-:W-:Y:S06]  /*0030*/  BSSY.RECONVERGENT B0, `(.L_x_61) ;  /* 0x00000aa000007945 */ /* 0x000fec0003800200 */
[----:B------:R-:W2:Y:S01]  /*0040*/  LDC R9, c[0x0][0x390] ;  /* 0x0000e400ff097b82 */ /* 0x000ea20000000800 */
[----:B0-----:R-:W-:-:S02]  /*0050*/  IABS R5, R4 ;  /* 0x0000000400057213 */ /* 0x001fc40000000000 */
[----:B------:R-:W-:Y:S02]  /*0060*/  IABS R8, R4 ;  /* 0x0000000400087213 */ /* 0x000fe40000000000 */
[----:B------:R-:W0:Y:S03]  /*0070*/  I2F.RP R0, R5 ;  /* 0x0000000500007306 */ /* 0x000e260000209400 */
[----:B------:R-:W-:-:S05]  /*0080*/  IMAD.MOV R8, RZ, RZ, -R8 ;  /* 0x000000ffff087224 */ /* 0x000fca00078e0a08 */
[----:B0-----:R-:W0:Y:S02]  /*0090*/  MUFU.RCP R0, R0 ;  /* 0x0000000000007308 */ /* 0x001e240000001000 */
[----:B0-----:R-:W-:Y:S02]  /*00a0*/  IADD3 R2, PT, PT, R0, 0xffffffe, RZ ;  /* 0x0ffffffe00027810 */ /* 0x001fe40007ffe0ff */
[----:B--2---:R-:W-:-:S04]  /*00b0*/  IABS R0, R9 ;  /* 0x0000000900007213 */ /* 0x004fc80000000000 */
[----:B------:R0:W2:Y:S02]  /*00c0*/  F2I.FTZ.U32.TRUNC.NTZ R3, R2 ;  /* 0x0000000200037305 */ /* 0x0000a4000021f000 */
[----:B0-----:R-:W-:Y:S01]  /*00d0*/  HFMA2 R2, -RZ, RZ, 0, 0 ;  /* 0x00000000ff027431 */ /* 0x001fe200000001ff */
[----:B--2---:R-:W-:-:S05]  /*00e0*/  IADD3 R6, PT, PT, RZ, -R3, RZ ;  /* 0x80000003ff067210 */ /* 0x004fca0007ffe0ff */
[----:B------:R-:W-:-:S04]  /*00f0*/  IMAD R7, R6, R5, RZ ;  /* 0x0000000506077224 */ /* 0x000fc800078e02ff */
[----:B------:R-:W-:Y:S01]  /*0100*/  IMAD.HI.U32 R3, R3, R7, R2 ;  /* 0x0000000703037227 */ /* 0x000fe200078e0002 */
[----:B------:R-:W-:-:S05]  /*0110*/  MOV R2, R8 ;  /* 0x0000000800027202 */ /* 0x000fca0000000f00 */
[----:B------:R-:W-:-:S04]  /*0120*/  IMAD.HI.U32 R3, R3, R0, RZ ;  /* 0x0000000003037227 */ /* 0x000fc800078e00ff */
[----:B------:R-:W-:Y:S02]  /*0130*/  IMAD R0, R3, R2, R0 ;  /* 0x0000000203007224 */ /* 0x000fe400078e0200 */
[----:B------:R-:W0:Y:S03]  /*0140*/  S2R R2, SR_TID.X ;  /* 0x0000000000027919 */ /* 0x000e260000002100 */
[----:B------:R-:W-:-:S13]  /*0150*/  ISETP.GT.U32.AND P1, PT, R5, R0, PT ;  /* 0x000000000500720c */ /* 0x000fda0003f24070 */
[----:B------:R-:W-:Y:S01]  /*0160*/  @!P1 IMAD.IADD R0, R0, 0x1, -R5 ;  /* 0x0000000100009824 */ /* 0x000fe200078e0a05 */
[----:B------:R-:W-:Y:S02]  /*0170*/  @!P1 IADD3 R3, PT, PT, R3, 0x1, RZ ;  /* 0x0000000103039810 */ /* 0x000fe40007ffe0ff */
[----:B------:R-:W-:Y:S02]  /*0180*/  ISETP.NE.AND P1, PT, R4, RZ, PT ;  /* 0x000000ff0400720c */ /* 0x000fe40003f25270 */
[----:B------:R-:W-:Y:S02]  /*0190*/  ISETP.GE.U32.AND P0, PT, R0, R5, PT ;  /* 0x000000050000720c */ /* 0x000fe40003f06070 */
[----:B------:R-:W-:-:S04]  /*01a0*/  LOP3.LUT R0, R4, R9, RZ, 0x3c, !PT ;  /* 0x0000000904007212 */ /* 0x000fc800078e3cff */
[----:B------:R-:W-:-:S07]  /*01b0*/  ISETP.GE.AND P2, PT, R0, RZ, PT ;  /* 0x000000ff0000720c */ /* 0x000fce0003f46270 */
[----:B------:R-:W-:-:S06]  /*01c0*/  @P0 IADD3 R3, PT, PT, R3, 0x1, RZ ;  /* 0x0000000103030810 */ /* 0x000fcc0007ffe0ff */
[----:B------:R-:W-:Y:S01]  /*01d0*/  @!P2 IMAD.MOV R3, RZ, RZ, -R3 ;  /* 0x000000ffff03a224 */ /* 0x000fe200078e0a03 */
[----:B------:R-:W-:-:S05]  /*01e0*/  @!P1 LOP3.LUT R3, RZ, R4, RZ, 0x33, !PT ;  /* 0x00000004ff039212 */ /* 0x000fca00078e33ff */
[----:B0-----:R-:W-:Y:S01]  /*01f0*/  IMAD R4, R3, R2, RZ ;  /* 0x0000000203047224 */ /* 0x001fe200078e02ff */
[----:B------:R-:W-:-:S04]  /*0200*/  MOV R2, 0xff7fffff ;  /* 0xff7fffff00027802 */ /* 0x000fc80000000f00 */
[----:B------:R-:W-:-:S04]  /*0210*/  VIADDMNMX R5, R4, R3, R9, PT ;  /* 0x0000000304057246 */ /* 0x000fc80003800109 */
[----:B------:R-:W-:-:S13]  /*0220*/  ISETP.GE.AND P0, PT, R4, R5, PT ;  /* 0x000000050400720c */ /* 0x000fda0003f06270 */
[----:B-1----:R-:W-:Y:S05]  /*0230*/  @P0 BRA `(.L_x_62) ;  /* 0x0000000800240947 */ /* 0x002fea0003800000 */
[C---:B------:R-:W-:Y:S01]  /*0240*/  IMAD.IADD R2, R4.reuse, 0x1, -R5 ;  /* 0x0000000104027824 */ /* 0x040fe200078e0a05 */
[----:B------:R-:W-:Y:S01]  /*0250*/  IADD3 R0, PT, PT, -R4, R5, RZ ;  /* 0x0000000504007210 */ /* 0x000fe20007ffe1ff */
[----:B------:R-:W-:Y:S01]  /*0260*/  BSSY.RECONVERGENT B1, `(.L_x_63) ;  /* 0x0000043000017945 */ /* 0x000fe20003800200 */
[----:B------:R-:W-:Y:S02]  /*0270*/  MOV R3, R4 ;  /* 0x0000000400037202 */ /* 0x000fe40000000f00 */
[----:B------:R-:W-:Y:S02]  /*0280*/  ISETP.GT.U32.AND P1, PT, R2, -0x10, PT ;  /* 0xfffffff00200780c */ /* 0x000fe40003f24070 */
[----:B------:R-:W-:Y:S02]  /*0290*/  LOP3.LUT R24, R0, 0xf, RZ, 0xc0, !PT ;  /* 0x0000000f00187812 */ /* 0x000fe400078ec0ff */
[----:B------:R-:W-:Y:S02]  /*02a0*/  MOV R2, 0xff7fffff ;  /* 0xff7fffff00027802 */ /* 0x000fe40000000f00 */
[----:B------:R-:W-:-:S07]  /*02b0*/  ISETP.NE.AND P0, PT, R24, RZ, PT ;  /* 0x000000ff1800720c */ /* 0x000fce0003f05270 */
[----:B------:R-:W-:Y:S06]  /*02c0*/  @P1 BRA `(.L_x_64) ;  /* 0x0000000000f01947 */ /* 0x000fec0003800000 */
[----:B------:R-:W0:Y:S01]  /*02d0*/  LDC.64 R6, c[0x0][0x380] ;  /* 0x0000e000ff067b82 */ /* 0x000e220000000a00 */
[----:B------:R-:W-:Y:S01]  /*02e0*/  LOP3.LUT R10, R0, 0xfffffff0, RZ, 0xc0, !PT ;  /* 0xfffffff0000a7812 */ /* 0x000fe200078ec0ff */
[----:B------:R-:W-:Y:S01]  /*02f0*/  IMAD.MOV.U32 R2, RZ, RZ, -0x800001 ;  /* 0xff7fffffff027424 */ /* 0x000fe200078e00ff */
[----:B------:R-:W-:-:S03]  /*0300*/  MOV R3, R4 ;  /* 0x0000000400037202 */ /* 0x000fc60000000f00 */
[----:B------:R-:W-:Y:S01]  /*0310*/  IMAD.MOV R10, RZ, RZ, -R10 ;  /* 0x000000ffff0a7224 */ /* 0x000fe200078e0a0a */
[----:B0-----:R-:W-:-:S04]  /*0320*/  IADD3 R6, P1, PT, R6, 0x20, RZ ;  /* 0x0000002006067810 */ /* 0x001fc80007f3e0ff */
[----:B------:R-:W-:-:S09]  /*0330*/  IADD3.X R7, PT, PT, RZ, R7, RZ, P1, !PT ;  /* 0x00000007ff077210 */ /* 0x000fd20000ffe4ff */
.L_x_65:
        /* <DEDUP_REMOVED lines=17> */
[----:B------:R-:W-:-:S02]  /*0450*/  IADD3 R10, PT, PT, R10, 0x10, RZ ;  /* 0x000000100a0a7810 */ /* 0x000fc40007ffe0ff */
[----:B------:R-:W-:Y:S02]  /*0460*/  IADD3 R3, PT, PT, R3, 0x10, RZ ;  /* 0x0000001003037810 */ /* 0x000fe40007ffe0ff */
[----:B------:R-:W-:Y:S02]  /*0470*/  ISETP.NE.AND P2, PT, R10, RZ, PT ;  /* 0x000000ff0a00720c */ /* 0x000fe40003f45270 */
        /* <DEDUP_REMOVED lines=31> */
[----:B------:R-:W-:Y:S01]  /*0670*/  FSEL R2, R23, R2, P1 ;  /* 0x0000000217027208 */ /* 0x000fe20000800000 */
[----:B------:R-:W-:Y:S08]  /*0680*/  @P2 BRA `(.L_x_65) ;  /* 0xfffffffc002c2947 */ /* 0x000ff0000383ffff */
.L_x_64:
[----:B------:R-:W-:Y:S05]  /*0690*/  BSYNC.RECONVERGENT B1 ;  /* 0x0000000000017941 */ /* 0x000fea0003800200 */
.L_x_63:
        /* <DEDUP_REMOVED lines=33> */
.L_x_67:
[----:B------:R-:W-:Y:S05]  /*08b0*/  BSYNC.RECONVERGENT B1 ;  /* 0x0000000000017941 */ /* 0x000fea0003800200 */
.L_x_66:
        /* <DEDUP_REMOVED lines=21> */
.L_x_69:
[----:B------:R-:W-:Y:S05]  /*0a10*/  BSYNC.RECONVERGENT B1 ;  /* 0x0000000000017941 */ /* 0x000fea0003800200 */
.L_x_68:
[----:B------:R-:W-:Y:S05]  /*0a20*/  @!P0 BRA `(.L_x_62) ;  /* 0x0000000000288947 */ /* 0x000fea0003800000 */
[----:B------:R-:W0:Y:S01]  /*0a30*/  LDC.64 R8, c[0x0][0x380] ;  /* 0x0000e000ff087b82 */ /* 0x000e220000000a00 */
[----:B------:R-:W-:-:S07]  /*0a40*/  IADD3 R0, PT, PT, -R0, RZ, RZ ;  /* 0x000000ff00007210 */ /* 0x000fce0007ffe1ff */
.L_x_70:
        /* <DEDUP_REMOVED lines=8> */
.L_x_62:
[----:B------:R-:W-:Y:S05]  /*0ad0*/  BSYNC.RECONVERGENT B0 ;  /* 0x0000000000007941 */ /* 0x000fea0003800200 */
.L_x_61:
[----:B------:R-:W-:Y:S01]  /*0ae0*/  ISETP.GE.AND P0, PT, R4, R5, PT ;  /* 0x000000050400720c */ /* 0x000fe20003f06270 */
[----:B------:R-:W-:Y:S01]  /*0af0*/  BSSY.RECONVERGENT B0, `(.L_x_71) ;  /* 0x00000ce000007945 */ /* 0x000fe20003800200 */
[----:B------:R-:W-:-:S11]  /*0b00*/  HFMA2 R3, -RZ, RZ, 0, 0 ;  /* 0x00000000ff037431 */ /* 0x000fd600000001ff */
[----:B------:R-:W-:Y:S05]  /*0b10*/  @P0 BRA `(.L_x_72) ;  /* 0x0000000c002c0947 */ /* 0x000fea0003800000 */
[----:B------:R-:W-:Y:S01]  /*0b20*/  IADD3 R3, PT, PT, R4, -R5, RZ ;  /* 0x8000000504037210 */ /* 0x000fe20007ffe0ff */
[--C-:B------:R-:W-:Y:S01]  /*0b30*/  IMAD.IADD R0, R5, 0x1, -R4.reuse ;  /* 0x0000000105007824 */ /* 0x100fe200078e0a04 */
[----:B------:R-:W-:Y:S01]  /*0b40*/  BSSY.RECONVERGENT B1, `(.L_x_73) ;  /* 0x0000065000017945 */ /* 0x000fe20003800200 */
[----:B------:R-:W-:Y:S01]  /*0b50*/  IMAD.MOV.U32 R11, RZ, RZ, R4 ;  /* 0x000000ffff0b7224 */ /* 0x000fe200078e0004 */
[----:B------:R-:W-:Y:S02]  /*0b60*/  ISETP.GT.U32.AND P0, PT, R3, -0x8, PT ;  /* 0xfffffff80300780c */ /* 0x000fe40003f04070 */
[----:B------:R-:W-:Y:S02]  /*0b70*/  LOP3.LUT R22, R0, 0x7, RZ, 0xc0, !PT ;  /* 0x0000000700167812 */ /* 0x000fe400078ec0ff */
[----:B------:R-:W-:Y:S02]  /*0b80*/  MOV R3, RZ ;  /* 0x000000ff00037202 */ /* 0x000fe40000000f00 */
[----:B------:R-:W-:-:S07]  /*0b90*/  ISETP.NE.AND P1, PT, R22, RZ, PT ;  /* 0x000000ff1600720c */ /* 0x000fce0003f25270 */
[----:B------:R-:W-:Y:S06]  /*0ba0*/  @P0 BRA `(.L_x_74) ;  /* 0x0000000400780947 */ /* 0x000fec0003800000 */
[----:B------:R-:W0:Y:S01]  /*0bb0*/  LDC.64 R6, c[0x0][0x380] ;  /* 0x0000e000ff067b82 */ /* 0x000e220000000a00 */
[----:B------:R-:W-:Y:S01]  /*0bc0*/  LOP3.LUT R10, R0, 0xfffffff8, RZ, 0xc0, !PT ;  /* 0xfffffff8000a7812 */ /* 0x000fe200078ec0ff */
[----:B------:R-:W-:Y:S01]  /*0bd0*/  IMAD.MOV.U32 R11, RZ, RZ, R4 ;  /* 0x000000ffff0b7224 */ /* 0x000fe200078e0004 */
[----:B------:R-:W-:Y:S02]  /*0be0*/  MOV R3, RZ ;  /* 0x000000ff00037202 */ /* 0x000fe40000000f00 */
[----:B------:R-:W-:Y:S02]  /*0bf0*/  IADD3 R10, PT, PT, -R10, RZ, RZ ;  /* 0x000000ff0a0a7210 */ /* 0x000fe40007ffe1ff */
[----:B0-----:R-:W-:-:S04]  /*0c00*/  IADD3 R6, P0, PT, R6, 0x10, RZ ;  /* 0x0000001006067810 */ /* 0x001fc80007f1e0ff */
[----:B------:R-:W-:-:S09]  /*0c10*/  IADD3.X R7, PT, PT, RZ, R7, RZ, P0, !PT ;  /* 0x00000007ff077210 */ /* 0x000fd200007fe4ff */
.L_x_75:
        /* <DEDUP_REMOVED lines=9> */
[----:B------:R-:W-:-:S02]  /*0cb0*/  HFMA2 R14, -RZ, RZ, 0.96630859375, -0.0022525787353515625 ;  /* 0x3bbb989dff0e7431 */ /* 0x000fc400000001ff */
[----:B------:R-:W-:Y:S01]  /*0cc0*/  IMAD.MOV.U32 R12, RZ, RZ, 0x437c0000 ;  /* 0x437c0000ff0c7424 */ /* 0x000fe200078e00ff */
[----:B------:R-:W-:Y:S02]  /*0cd0*/  IADD3 R10, PT, PT, R10, 0x8, RZ ;  /* 0x000000080a0a7810 */ /* 0x000fe40007ffe0ff */
[----:B------:R-:W-:Y:S02]  /*0ce0*/  IADD3 R11, PT, PT, R11, 0x8, RZ ;  /* 0x000000080b0b7810 */ /* 0x000fe40007ffe0ff */
[----:B------:R-:W-:Y:S01]  /*0cf0*/  ISETP.NE.AND P0, PT, R10, RZ, PT ;  /* 0x000000ff0a00720c */ /* 0x000fe20003f05270 */
[----:B--2---:R-:W-:-:S04]  /*0d00*/  FADD R25, R25, -R2 ;  /* 0x8000000219197221 */ /* 0x004fc80000000000 */
[----:B------:R-:W-:Y:S01]  /*0d10*/  FFMA.SAT R27, R25, R14, 0.5 ;  /* 0x3f000000191b7423 */ /* 0x000fe2000000200e */
[----:B---3--:R-:W-:-:S03]  /*0d20*/  FADD R29, R29, -R2 ;  /* 0x800000021d1d7221 */ /* 0x008fc60000000000 */
[----:B------:R-:W-:Y:S01]  /*0d30*/  FFMA.RM R18, R27, R12, 12582913 ;  /* 0x4b4000011b127423 */ /* 0x000fe2000000400c */
[----:B------:R-:W-:Y:S01]  /*0d40*/  FFMA.SAT R27, R29, R14, 0.5 ;  /* 0x3f0000001d1b7423 */ /* 0x000fe2000000200e */
[--C-:B----4-:R-:W-:Y:S02]  /*0d50*/  FADD R23, R23, -R2.reuse ;  /* 0x8000000217177221 */ /* 0x110fe40000000000 */
[C---:B------:R-:W-:Y:S01]  /*0d60*/  FADD R16, R18.reuse, -12583039 ;  /* 0xcb40007f12107421 */ /* 0x040fe20000000000 */
[----:B------:R-:W-:Y:S01]  /*0d70*/  SHF.L.U32 R18, R18, 0x17, RZ ;  /* 0x0000001712127819 */ /* 0x000fe200000006ff */
[----:B-----5:R-:W-:Y:S02]  /*0d80*/  FADD R21, R21, -R2 ;  /* 0x8000000215157221 */ /* 0x020fe40000000000 */
[----:B------:R-:W-:Y:S01]  /*0d90*/  FFMA R20, R25, 1.4426950216293334961, -R16 ;  /* 0x3fb8aa3b19147823 */ /* 0x000fe20000000810 */
[----:B------:R-:W-:Y:S01]  /*0da0*/  FFMA.RM R16, R27, R12, 12582913 ;  /* 0x4b4000011b107423 */ /* 0x000fe2000000400c */
[----:B------:R-:W-:-:S02]  /*0db0*/  FADD R19, R19, -R2 ;  /* 0x8000000213137221 */ /* 0x000fc40000000000 */
[----:B------:R-:W-:Y:S01]  /*0dc0*/  FFMA R20, R25, 1.925963033500011079e-08, R20 ;  /* 0x32a5706019147823 */ /* 0x000fe20000000014 */
[C---:B0-----:R-:W-:Y:S01]  /*0dd0*/  FADD R8, R16.reuse, -12583039 ;  /* 0xcb40007f10087421 */ /* 0x041fe20000000000 */
[-C--:B------:R-:W-:Y:S01]  /*0de0*/  FFMA.SAT R25, R23, R14.reuse, 0.5 ;  /* 0x3f00000017197423 */ /* 0x080fe2000000200e */
[----:B------:R-:W-:Y:S02]  /*0df0*/  FFMA.SAT R27, R19, R14, 0.5 ;  /* 0x3f000000131b7423 */ /* 0x000fe4000000200e */
[C---:B------:R-:W-:Y:S01]  /*0e00*/  FFMA R8, R29.reuse, 1.4426950216293334961, -R8 ;  /* 0x3fb8aa3b1d087823 */ /* 0x040fe20000000808 */
[----:B------:R-:W0:Y:S03]  /*0e10*/  MUFU.EX2 R20, R20 ;  /* 0x0000001400147308 */ /* 0x000e260000000800 */
[----:B------:R-:W-:Y:S01]  /*0e20*/  FFMA R9, R29, 1.925963033500011079e-08, R8 ;  /* 0x32a570601d097823 */ /* 0x000fe20000000008 */
[-C--:B------:R-:W-:Y:S01]  /*0e30*/  FFMA.RM R8, R25, R12.reuse, 12582913 ;  /* 0x4b40000119087423 */ /* 0x080fe2000000400c */
[----:B------:R-:W-:Y:S01]  /*0e40*/  SHF.L.U32 R25, R16, 0x17, RZ ;  /* 0x0000001710197819 */ /* 0x000fe200000006ff */
[----:B------:R-:W-:-:S03]  /*0e50*/  FFMA.RM R16, R27, R12, 12582913 ;  /* 0x4b4000011b107423 */ /* 0x000fc6000000400c */
[----:B------:R-:W1:Y:S01]  /*0e60*/  MUFU.EX2 R9, R9 ;  /* 0x0000000900097308 */ /* 0x000e620000000800 */
[----:B0-----:R-:W-:Y:S01]  /*0e70*/  FFMA R18, R18, R20, R3 ;  /* 0x0000001412127223 */ /* 0x001fe20000000003 */
[----:B------:R-:W-:Y:S01]  /*0e80*/  FFMA.SAT R3, R21, R14, 0.5 ;  /* 0x3f00000015037423 */ /* 0x000fe2000000200e */
[----:B------:R-:W-:-:S03]  /*0e90*/  FADD R20, R8, -12583039 ;  /* 0xcb40007f08147421 */ /* 0x000fc60000000000 */
[----:B------:R-:W-:Y:S01]  /*0ea0*/  FFMA.RM R3, R3, R12, 12582913 ;  /* 0x4b40000103037423 */ /* 0x000fe2000000400c */
[----:B------:R-:W-:-:S03]  /*0eb0*/  FFMA R20, R23, 1.4426950216293334961, -R20 ;  /* 0x3fb8aa3b17147823 */ /* 0x000fc60000000814 */
[----:B------:R-:W-:Y:S01]  /*0ec0*/  FADD R24, R3, -12583039 ;  /* 0xcb40007f03187421 */ /* 0x000fe20000000000 */
[----:B-1----:R-:W-:Y:S01]  /*0ed0*/  FFMA R9, R25, R9, R18 ;  /* 0x0000000919097223 */ /* 0x002fe20000000012 */
[----:B------:R-:W-:Y:S01]  /*0ee0*/  FFMA R18, R23, 1.925963033500011079e-08, R20 ;  /* 0x32a5706017127823 */ /* 0x000fe20000000014 */
[----:B------:R-:W-:Y:S01]  /*0ef0*/  FADD R23, R15, -R2 ;  /* 0x800000020f177221 */ /* 0x000fe20000000000 */
[----:B------:R-:W-:Y:S01]  /*0f00*/  FFMA R24, R21, 1.4426950216293334961, -R24 ;  /* 0x3fb8aa3b15187823 */ /* 0x000fe20000000818 */
[----:B------:R-:W-:Y:S01]  /*0f10*/  FADD R20, R16, -12583039 ;  /* 0xcb40007f10147421 */ /* 0x000fe20000000000 */
[----:B------:R-:W-:Y:S01]  /*0f20*/  FADD R25, R17, -R2 ;  /* 0x8000000211197221 */ /* 0x000fe20000000000 */
[----:B------:R-:W-:Y:S01]  /*0f30*/  FFMA.SAT R15, R23, R14, 0.5 ;  /* 0x3f000000170f7423 */ /* 0x000fe2000000200e */
[----:B------:R-:W-:Y:S01]  /*0f40*/  FFMA R24, R21, 1.925963033500011079e-08, R24 ;  /* 0x32a5706015187823 */ /* 0x000fe20000000018 */
[----:B------:R-:W-:Y:S01]  /*0f50*/  FADD R21, R13, -R2 ;  /* 0x800000020d157221 */ /* 0x000fe20000000000 */
[----:B------:R-:W-:Y:S01]  /*0f60*/  FFMA R20, R19, 1.4426950216293334961, -R20 ;  /* 0x3fb8aa3b13147823 */ /* 0x000fe20000000814 */
[----:B------:R-:W-:Y:S01]  /*0f70*/  FFMA.RM R15, R15, R12, 12582913 ;  /* 0x4b4000010f0f7423 */ /* 0x000fe2000000400c */
[----:B------:R-:W0:Y:S01]  /*0f80*/  MUFU.EX2 R18, R18 ;  /* 0x0000001200127308 */ /* 0x000e220000000800 */
[----:B------:R-:W-:Y:S01]  /*0f90*/  FFMA.SAT R27, R21, R14, 0.5 ;  /* 0x3f000000151b7423 */ /* 0x000fe2000000200e */
[----:B------:R-:W-:Y:S01]  /*0fa0*/  FFMA R19, R19, 1.925963033500011079e-08, R20 ;  /* 0x32a5706013137823 */ /* 0x000fe20000000014 */
[----:B------:R-:W-:Y:S01]  /*0fb0*/  FADD R20, R15, -12583039 ;  /* 0xcb40007f0f147421 */ /* 0x000fe20000000000 */
[----:B------:R-:W-:Y:S01]  /*0fc0*/  SHF.L.U32 R3, R3, 0x17, RZ ;  /* 0x0000001703037819 */ /* 0x000fe200000006ff */
[----:B------:R-:W-:Y:S01]  /*0fd0*/  FFMA.RM R17, R27, R12, 12582913 ;  /* 0x4b4000011b117423 */ /* 0x000fe2000000400c */
[----:B------:R-:W-:Y:S01]  /*0fe0*/  FFMA.SAT R27, R25, R14, 0.5 ;  /* 0x3f000000191b7423 */ /* 0x000fe2000000200e */
[----:B------:R-:W-:Y:S01]  /*0ff0*/  FFMA R20, R23, 1.4426950216293334961, -R20 ;  /* 0x3fb8aa3b17147823 */ /* 0x000fe20000000814 */
[----:B------:R1:W2:Y:S02]  /*1000*/  MUFU.EX2 R13, R24 ;  /* 0x00000018000d7308 */ /* 0x0002a40000000800 */
[----:B------:R-:W-:Y:S01]  /*1010*/  FFMA.RM R12, R27, R12, 12582913 ;  /* 0x4b4000011b0c7423 */ /* 0x000fe2000000400c */
[----:B------:R-:W-:Y:S01]  /*1020*/  FFMA R14, R23, 1.925963033500011079e-08, R20 ;  /* 0x32a57060170e7823 */ /* 0x000fe20000000014 */
[----:B------:R-:W-:-:S04]  /*1030*/  FADD R20, R17, -12583039 ;  /* 0xcb40007f11147421 */ /* 0x000fc80000000000 */
[----:B------:R-:W3:Y:S01]  /*1040*/  MUFU.EX2 R19, R19 ;  /* 0x0000001300137308 */ /* 0x000ee20000000800 */
[----:B-1----:R-:W-:Y:S01]  /*1050*/  FADD R24, R12, -12583039 ;  /* 0xcb40007f0c187421 */ /* 0x002fe20000000000 */
[----:B------:R-:W-:-:S03]  /*1060*/  FFMA R20, R21, 1.4426950216293334961, -R20 ;  /* 0x3fb8aa3b15147823 */ /* 0x000fc60000000814 */
[----:B------:R-:W-:Y:S01]  /*1070*/  FFMA R24, R25, 1.4426950216293334961, -R24 ;  /* 0x3fb8aa3b19187823 */ /* 0x000fe20000000818 */
[----:B------:R-:W-:Y:S01]  /*1080*/  FFMA R21, R21, 1.925963033500011079e-08, R20 ;  /* 0x32a5706015157823 */ /* 0x000fe20000000014 */
[----:B------:R-:W-:Y:S01]  /*1090*/  IMAD.SHL.U32 R20, R8, 0x800000, RZ ;  /* 0x0080000008147824 */ /* 0x000fe200078e00ff */
[----:B------:R-:W1:Y:S01]  /*10a0*/  MUFU.EX2 R14, R14 ;  /* 0x0000000e000e7308 */ /* 0x000e620000000800 */
[----:B------:R-:W-:Y:S02]  /*10b0*/  FFMA R24, R25, 1.925963033500011079e-08, R24 ;  /* 0x32a5706019187823 */ /* 0x000fe40000000018 */
[----:B0-----:R-:W-:Y:S01]  /*10c0*/  FFMA R18, R20, R18, R9 ;  /* 0x0000001214127223 */ /* 0x001fe20000000009 */
[----:B------:R-:W-:Y:S01]  /*10d0*/  SHF.L.U32 R9, R16, 0x17, RZ ;  /* 0x0000001710097819 */ /* 0x000fe200000006ff */
[----:B------:R-:W-:Y:S02]  /*10e0*/  IMAD.SHL.U32 R16, R15, 0x800000, RZ ;  /* 0x008000000f107824 */ /* 0x000fe400078e00ff */
[----:B--2---:R-:W-:Y:S01]  /*10f0*/  FFMA R18, R3, R13, R18 ;  /* 0x0000000d03127223 */ /* 0x004fe20000000012 */
[----:B------:R-:W0:Y:S01]  /*1100*/  MUFU.EX2 R8, R21 ;  /* 0x0000001500087308 */ /* 0x000e220000000800 */
[----:B------:R-:W-:-:S02]  /*1110*/  IMAD.SHL.U32 R3, R12, 0x800000, RZ ;  /* 0x008000000c037824 */ /* 0x000fc400078e00ff */
[----:B---3--:R-:W-:Y:S01]  /*1120*/  FFMA R9, R9, R19, R18 ;  /* 0x0000001309097223 */ /* 0x008fe20000000012 */
[----:B------:R-:W-:-:S04]  /*1130*/  SHF.L.U32 R18, R17, 0x17, RZ ;  /* 0x0000001711127819 */ /* 0x000fc800000006ff */
[----:B------:R-:W2:Y:S01]  /*1140*/  MUFU.EX2 R24, R24 ;  /* 0x0000001800187308 */ /* 0x000ea20000000800 */
[----:B-1----:R-:W-:-:S04]  /*1150*/  FFMA R9, R16, R14, R9 ;  /* 0x0000000e10097223 */ /* 0x002fc80000000009 */
[----:B0-----:R-:W-:-:S04]  /*1160*/  FFMA R8, R18, R8, R9 ;  /* 0x0000000812087223 */ /* 0x001fc80000000009 */
[----:B--2---:R-:W-:Y:S01]  /*1170*/  FFMA R3, R3, R24, R8 ;  /* 0x0000001803037223 */ /* 0x004fe20000000008 */
[----:B------:R-:W-:Y:S06]  /*1180*/  @P0 BRA `(.L_x_75) ;  /* 0xfffffff800a40947 */ /* 0x000fec000383ffff */
.L_x_74:
[----:B------:R-:W-:Y:S05]  /*1190*/  BSYNC.RECONVERGENT B1 ;  /* 0x0000000000017941 */ /* 0x000fea0003800200 */
.L_x_73:
        /* <DEDUP_REMOVED lines=12> */
[----:B------:R-:W-:Y:S01]  /*1260*/  MOV R18, 0x3bbb989d ;  /* 0x3bbb989d00127802 */ /* 0x000fe20000000f00 */
[----:B------:R-:W-:Y:S01]  /*1270*/  IMAD.MOV.U32 R8, RZ, RZ, 0x437c0000 ;  /* 0x437c0000ff087424 */ /* 0x000fe200078e00ff */
[----:B------:R-:W-:Y:S01]  /*1280*/  IADD3 R11, PT, PT, R11, 0x4, RZ ;  /* 0x000000040b0b7810 */ /* 0x000fe20007ffe0ff */
[----:B--2---:R-:W-:-:S04]  /*1290*/  FADD R10, R7, -R2 ;  /* 0x80000002070a7221 */ /* 0x004fc80000000000 */
[----:B------:R-:W-:Y:S01]  /*12a0*/  FFMA.SAT R7, R10, R18, 0.5 ;  /* 0x3f0000000a077423 */ /* 0x000fe20000002012 */
[----:B---3--:R-:W-:-:S03]  /*12b0*/  FADD R14, R9, -R2 ;  /* 0x80000002090e7221 */ /* 0x008fc60000000000 */
[----:B------:R-:W-:Y:S01]  /*12c0*/  FFMA.RM R6, R7, R8, 12582913 ;  /* 0x4b40000107067423 */ /* 0x000fe20000004008 */
[----:B------:R-:W-:Y:S01]  /*12d0*/  FFMA.SAT R7, R14, R18, 0.5 ;  /* 0x3f0000000e077423 */ /* 0x000fe20000002012 */
[--C-:B----4-:R-:W-:Y:S02]  /*12e0*/  FADD R9, R17, -R2.reuse ;  /* 0x8000000211097221 */ /* 0x110fe40000000000 */
[----:B------:R-:W-:Y:S01]  /*12f0*/  FADD R15, R6, -12583039 ;  /* 0xcb40007f060f7421 */ /* 0x000fe20000000000 */
[----:B------:R-:W-:Y:S01]  /*1300*/  FFMA.RM R7, R7, R8, 12582913 ;  /* 0x4b40000107077423 */ /* 0x000fe20000004008 */
[----:B------:R-:W-:Y:S01]  /*1310*/  FFMA.SAT R19, R9, R18, 0.5 ;  /* 0x3f00000009137423 */ /* 0x000fe20000002012 */
[----:B-----5:R-:W-:Y:S01]  /*1320*/  FADD R13, R21, -R2 ;  /* 0x80000002150d7221 */ /* 0x020fe20000000000 */
[----:B------:R-:W-:Y:S01]  /*1330*/  FFMA R15, R10, 1.4426950216293334961, -R15 ;  /* 0x3fb8aa3b0a0f7823 */ /* 0x000fe2000000080f */
[----:B------:R-:W-:Y:S01]  /*1340*/  FADD R17, R7, -12583039 ;  /* 0xcb40007f07117421 */ /* 0x000fe20000000000 */
[----:B------:R-:W-:-:S02]  /*1350*/  SHF.L.U32 R6, R6, 0x17, RZ ;  /* 0x0000001706067819 */ /* 0x000fc400000006ff */
[----:B------:R-:W-:Y:S01]  /*1360*/  FFMA R12, R10, 1.925963033500011079e-08, R15 ;  /* 0x32a570600a0c7823 */ /* 0x000fe2000000000f */
[----:B------:R-:W-:Y:S01]  /*1370*/  FFMA.RM R10, R19, R8, 12582913 ;  /* 0x4b400001130a7423 */ /* 0x000fe20000004008 */
[----:B------:R-:W-:Y:S01]  /*1380*/  FFMA.SAT R15, R13, R18, 0.5 ;  /* 0x3f0000000d0f7423 */ /* 0x000fe20000002012 */
[----:B------:R-:W-:Y:S01]  /*1390*/  FFMA R17, R14, 1.4426950216293334961, -R17 ;  /* 0x3fb8aa3b0e117823 */ /* 0x000fe20000000811 */
[----:B------:R-:W-:Y:S01]  /*13a0*/  SHF.L.U32 R7, R7, 0x17, RZ ;  /* 0x0000001707077819 */ /* 0x000fe200000006ff */
[----:B------:R-:W-:Y:S01]  /*13b0*/  FADD R18, R10, -12583039 ;  /* 0xcb40007f0a127421 */ /* 0x000fe20000000000 */
[----:B------:R-:W-:Y:S01]  /*13c0*/  FFMA.RM R15, R15, R8, 12582913 ;  /* 0x4b4000010f0f7423 */ /* 0x000fe20000004008 */
[----:B------:R-:W-:Y:S01]  /*13d0*/  FFMA R17, R14, 1.925963033500011079e-08, R17 ;  /* 0x32a570600e117823 */ /* 0x000fe20000000011 */
[----:B------:R-:W0:Y:S01]  /*13e0*/  MUFU.EX2 R12, R12 ;  /* 0x0000000c000c7308 */ /* 0x000e220000000800 */
[----:B------:R-:W-:Y:S01]  /*13f0*/  FFMA R18, R9, 1.4426950216293334961, -R18 ;  /* 0x3fb8aa3b09127823 */ /* 0x000fe20000000812 */
[----:B------:R-:W-:-:S03]  /*1400*/  FADD R8, R15, -12583039 ;  /* 0xcb40007f0f087421 */ /* 0x000fc60000000000 */
[----:B------:R-:W-:Y:S01]  /*1410*/  FFMA R18, R9, 1.925963033500011079e-08, R18 ;  /* 0x32a5706009127823 */ /* 0x000fe20000000012 */
[C---:B------:R-:W-:Y:S02]  /*1420*/  FFMA R8, R13.reuse, 1.4426950216293334961, -R8 ;  /* 0x3fb8aa3b0d087823 */ /* 0x040fe40000000808 */
[----:B------:R-:W1:Y:S02]  /*1430*/  MUFU.EX2 R17, R17 ;  /* 0x0000001100117308 */ /* 0x000e640000000800 */
[----:B------:R-:W-:-:S06]  /*1440*/  FFMA R8, R13, 1.925963033500011079e-08, R8 ;  /* 0x32a570600d087823 */ /* 0x000fcc0000000008 */
[----:B------:R-:W2:Y:S01]  /*1450*/  MUFU.EX2 R18, R18 ;  /* 0x0000001200127308 */ /* 0x000ea20000000800 */
[----:B0-----:R-:W-:Y:S01]  /*1460*/  FFMA R6, R6, R12, R3 ;  /* 0x0000000c06067223 */ /* 0x001fe20000000003 */
[----:B------:R-:W-:Y:S01]  /*1470*/  IMAD.SHL.U32 R3, R10, 0x800000, RZ ;  /* 0x008000000a037824 */ /* 0x000fe200078e00ff */
[----:B------:R-:W-:-:S05]  /*1480*/  SHF.L.U32 R10, R15, 0x17, RZ ;  /* 0x000000170f0a7819 */ /* 0x000fca00000006ff */
[----:B------:R-:W0:Y:S01]  /*1490*/  MUFU.EX2 R8, R8 ;  /* 0x0000000800087308 */ /* 0x000e220000000800 */
[----:B-1----:R-:W-:-:S04]  /*14a0*/  FFMA R6, R7, R17, R6 ;  /* 0x0000001107067223 */ /* 0x002fc80000000006 */
[----:B--2---:R-:W-:-:S04]  /*14b0*/  FFMA R3, R3, R18, R6 ;  /* 0x0000001203037223 */ /* 0x004fc80000000006 */
[----:B0-----:R-:W-:-:S07]  /*14c0*/  FFMA R3, R10, R8, R3 ;  /* 0x000000080a037223 */ /* 0x001fce0000000003 */
.L_x_77:
[----:B------:R-:W-:Y:S05]  /*14d0*/  BSYNC.RECONVERGENT B1 ;  /* 0x0000000000017941 */ /* 0x000fea0003800200 */
.L_x_76:
        /* <DEDUP_REMOVED lines=10> */
[----:B------:R-:W-:Y:S02]  /*1580*/  HFMA2 R13, -RZ, RZ, 3.7421875, 0 ;  /* 0x437c0000ff0d7431 */ /* 0x000fe400000001ff */
[----:B------:R-:W-:Y:S01]  /*1590*/  IMAD.MOV.U32 R0, RZ, RZ, 0x3bbb989d ;  /* 0x3bbb989dff007424 */ /* 0x000fe200078e00ff */
[----:B------:R-:W-:Y:S01]  /*15a0*/  IADD3 R11, PT, PT, R11, 0x2, RZ ;  /* 0x000000020b0b7810 */ /* 0x000fe20007ffe0ff */
[----:B--2---:R-:W-:-:S04]  /*15b0*/  FADD R9, R9, -R2 ;  /* 0x8000000209097221 */ /* 0x004fc80000000000 */
[----:B------:R-:W-:Y:S01]  /*15c0*/  FFMA.SAT R8, R9, R0, 0.5 ;  /* 0x3f00000009087423 */ /* 0x000fe20000002000 */
[----:B---3--:R-:W-:-:S03]  /*15d0*/  FADD R15, R15, -R2 ;  /* 0x800000020f0f7221 */ /* 0x008fc60000000000 */
[----:B------:R-:W-:Y:S01]  /*15e0*/  FFMA.RM R8, R8, R13, 12582913 ;  /* 0x4b40000108087423 */ /* 0x000fe2000000400d */
[----:B------:R-:W-:-:S03]  /*15f0*/  FFMA.SAT R10, R15, R0, 0.5 ;  /* 0x3f0000000f0a7423 */ /* 0x000fc60000002000 */
[----:B------:R-:W-:Y:S01]  /*1600*/  FADD R0, R8, -12583039 ;  /* 0xcb40007f08007421 */ /* 0x000fe20000000000 */
[----:B------:R-:W-:Y:S01]  /*1610*/  FFMA.RM R10, R10, R13, 12582913 ;  /* 0x4b4000010a0a7423 */ /* 0x000fe2000000400d */
[----:B------:R-:W-:Y:S02]  /*1620*/  SHF.L.U32 R8, R8, 0x17, RZ ;  /* 0x0000001708087819 */ /* 0x000fe400000006ff */
[C---:B------:R-:W-:Y:S01]  /*1630*/  FFMA R0, R9.reuse, 1.4426950216293334961, -R0 ;  /* 0x3fb8aa3b09007823 */ /* 0x040fe20000000800 */
        /* <DEDUP_REMOVED lines=9> */
.L_x_79:
[----:B------:R-:W-:Y:S05]  /*16d0*/  BSYNC.RECONVERGENT B1 ;  /* 0x0000000000017941 */ /* 0x000fea0003800200 */
.L_x_78:
[----:B------:R-:W-:Y:S05]  /*16e0*/  @P1 BRA `(.L_x_72) ;  /* 0x0000000000381947 */ /* 0x000fea0003800000 */
[----:B------:R-:W0:Y:S02]  /*16f0*/  LDC.64 R6, c[0x0][0x380] ;  /* 0x0000e000ff067b82 */ /* 0x000e240000000a00 */
[----:B0-----:R-:W-:-:S06]  /*1700*/  IMAD.WIDE R6, R11, 0x4, R6 ;  /* 0x000000040b067825 */ /* 0x001fcc00078e0206 */
[----:B------:R-:W2:Y:S01]  /*1710*/  LDG.E R7, desc[UR12][R6.64] ;  /* 0x0000000c06077981 */ /* 0x000ea2000c1e1900 */
[----:B------:R-:W-:Y:S01]  /*1720*/  MOV R9, 0x3bbb989d ;  /* 0x3bbb989d00097802 */ /* 0x000fe20000000f00 */
[----:B------:R-:W-:Y:S02]  /*1730*/  IMAD.MOV.U32 R11, RZ, RZ, 0x437c0000 ;  /* 0x437c0000ff0b7424 */ /* 0x000fe400078e00ff */
[----:B--2---:R-:W-:-:S04]  /*1740*/  FADD R0, R7, -R2 ;  /* 0x8000000207007221 */ /* 0x004fc80000000000 */
[----:B------:R-:W-:-:S04]  /*1750*/  FFMA.SAT R8, R0, R9, 0.5 ;  /* 0x3f00000000087423 */ /* 0x000fc80000002009 */
[----:B------:R-:W-:-:S04]  /*1760*/  FFMA.RM R8, R8, R11, 12582913 ;  /* 0x4b40000108087423 */ /* 0x000fc8000000400b */
[C---:B------:R-:W-:Y:S01]  /*1770*/  FADD R9, R8.reuse, -12583039 ;  /* 0xcb40007f08097421 */ /* 0x040fe20000000000 */
[----:B------:R-:W-:-:S03]  /*1780*/  SHF.L.U32 R8, R8, 0x17, RZ ;  /* 0x0000001708087819 */ /* 0x000fc600000006ff */
[----:B------:R-:W-:-:S04]  /*1790*/  FFMA R9, R0, 1.4426950216293334961, -R9 ;  /* 0x3fb8aa3b00097823 */ /* 0x000fc80000000809 */
[----:B------:R-:W-:-:S06]  /*17a0*/  FFMA R9, R0, 1.925963033500011079e-08, R9 ;  /* 0x32a5706000097823 */ /* 0x000fcc0000000009 */
[----:B------:R-:W0:Y:S02]  /*17b0*/  MUFU.EX2 R9, R9 ;  /* 0x0000000900097308 */ /* 0x000e240000000800 */
[----:B0-----:R-:W-:-:S07]  /*17c0*/  FFMA R3, R8, R9, R3 ;  /* 0x0000000908037223 */ /* 0x001fce0000000003 */
.L_x_72:
[----:B------:R-:W-:Y:S05]  /*17d0*/  BSYNC.RECONVERGENT B0 ;  /* 0x0000000000007941 */ /* 0x000fea0003800200 */
.L_x_71:
[----:B------:R-:W-:-:S13]  /*17e0*/  ISETP.GE.AND P0, PT, R4, R5, PT ;  /* 0x000000050400720c */ /* 0x000fda0003f06270 */
[----:B------:R-:W-:Y:S05]  /*17f0*/  @P0 EXIT ;  /* 0x000000000000094d */ /* 0x000fea0003800000 */
[----:B------:R-:W-:Y:S01]  /*1800*/  IADD3 R15, PT, PT, -R4, R5, RZ ;  /* 0x00000005040f7210 */ /* 0x000fe20007ffe1ff */
[----:B------:R-:W-:Y:S01]  /*1810*/  BSSY.RECONVERGENT B0, `(.L_x_80) ;  /* 0x0000028000007945 */ /* 0x000fe20003800200 */
[----:B------:R-:W-:Y:S02]  /*1820*/  IMAD.MOV.U32 R13, RZ, RZ, R4 ;  /* 0x000000ffff0d7224 */ /* 0x000fe400078e0004 */
[----:B------:R-:W-:-:S13]  /*1830*/  LOP3.LUT P0, R15, R15, 0x3, RZ, 0xc0, !PT ;  /* 0x000000030f0f7812 */ /* 0x000fda000780c0ff */
[----:B------:R-:W-:Y:S05]  /*1840*/  @!P0 BRA `(.L_x_81) ;  /* 0x0000000000908947 */ /* 0x000fea0003800000 */
[----:B------:R-:W0:Y:S01]  /*1850*/  LDC.64 R6, c[0x0][0x380] ;  /* 0x0000e000ff067b82 */ /* 0x000e220000000a00 */
[----:B------:R-:W-:Y:S02]  /*1860*/  IADD3 R15, PT, PT, -R15, RZ, RZ ;  /* 0x000000ff0f0f7210 */ /* 0x000fe40007ffe1ff */
[----:B------:R-:W-:-:S05]  /*1870*/  MOV R13, R4 ;  /* 0x00000004000d7202 */ /* 0x000fca0000000f00 */
[----:B------:R-:W1:Y:S02]  /*1880*/  LDC.64 R8, c[0x0][0x388] ;  /* 0x0000e200ff087b82 */ /* 0x000e640000000a00 */
.L_x_84:
[----:B0-2---:R-:W-:-:S06]  /*1890*/  IMAD.WIDE R10, R13, 0x4, R6 ;  /* 0x000000040d0a7825 */ /* 0x005fcc00078e0206 */
[----:B------:R-:W2:Y:S01]  /*18a0*/  LDG.E R11, desc[UR12][R10.64] ;  /* 0x0000000c0a0b7981 */ /* 0x000ea2000c1e1900 */
[----:B------:R-:W-:Y:S02]  /*18b0*/  HFMA2 R19, -RZ, RZ, 3.7421875, 0 ;  /* 0x437c0000ff137431 */ /* 0x000fe400000001ff */
[----:B------:R-:W-:Y:S01]  /*18c0*/  IMAD.MOV.U32 R17, RZ, RZ, 0x3bbb989d ;  /* 0x3bbb989dff117424 */ /* 0x000fe200078e00ff */
[----:B------:R-:W0:Y:S01]  /*18d0*/  MUFU.RCP R14, R3 ;  /* 0x00000003000e7308 */ /* 0x000e220000001000 */
[----:B------:R-:W-:Y:S01]  /*18e0*/  VIADD R15, R15, 0x1 ;  /* 0x000000010f0f7836 */ /* 0x000fe20000000000 */
[----:B------:R-:W-:Y:S04]  /*18f0*/  BSSY.RECONVERGENT B1, `(.L_x_82) ;  /* 0x0000016000017945 */ /* 0x000fe80003800200 */
[----:B------:R-:W-:Y:S01]  /*1900*/  ISETP.NE.AND P2, PT, R15, RZ, PT ;  /* 0x000000ff0f00720c */ /* 0x000fe20003f45270 */
[----:B--2---:R-:W-:Y:S01]  /*1910*/  FADD R0, R11, -R2 ;  /* 0x800000020b007221 */ /* 0x004fe20000000000 */
[----:B0-----:R-:W-:-:S03]  /*1920*/  FFMA R11, R14, -R3, 1 ;  /* 0x3f8000000e0b7423 */ /* 0x001fc60000000803 */
[----:B------:R-:W-:Y:S01]  /*1930*/  FFMA.SAT R12, R0, R17, 0.5 ;  /* 0x3f000000000c7423 */ /* 0x000fe20000002011 */
[----:B------:R-:W-:-:S03]  /*1940*/  FFMA R11, R14, R11, R14 ;  /* 0x0000000b0e0b7223 */ /* 0x000fc6000000000e */
[----:B------:R-:W-:-:S04]  /*1950*/  FFMA.RM R12, R12, R19, 12582913 ;  /* 0x4b4000010c0c7423 */ /* 0x000fc80000004013 */
[----:B------:R-:W-:-:S04]  /*1960*/  FADD R17, R12, -12583039 ;  /* 0xcb40007f0c117421 */ /* 0x000fc80000000000 */
[----:B------:R-:W-:-:S04]  /*1970*/  FFMA R17, R0, 1.4426950216293334961, -R17 ;  /* 0x3fb8aa3b00117823 */ /* 0x000fc80000000811 */
[----:B------:R-:W-:Y:S01]  /*1980*/  FFMA R17, R0, 1.925963033500011079e-08, R17 ;  /* 0x32a5706000117823 */ /* 0x000fe20000000011 */
[----:B------:R-:W-:-:S05]  /*1990*/  SHF.L.U32 R0, R12, 0x17, RZ ;  /* 0x000000170c007819 */ /* 0x000fca00000006ff */
[----:B------:R-:W0:Y:S02]  /*19a0*/  MUFU.EX2 R17, R17 ;  /* 0x0000001100117308 */ /* 0x000e240000000800 */
[----:B0-----:R-:W-:-:S06]  /*19b0*/  FMUL R0, R0, R17 ;  /* 0x0000001100007220 */ /* 0x001fcc0000400000 */
[----:B------:R-:W0:Y:S01]  /*19c0*/  FCHK P0, R0, R3 ;  /* 0x0000000300007302 */ /* 0x000e220000000000 */
[----:B------:R-:W-:-:S04]  /*19d0*/  FFMA R10, R0, R11, RZ ;  /* 0x0000000b000a7223 */ /* 0x000fc800000000ff */
[----:B------:R-:W-:-:S04]  /*19e0*/  FFMA R12, R10, -R3, R0 ;  /* 0x800000030a0c7223 */ /* 0x000fc80000000000 */
[----:B------:R-:W-:Y:S01]  /*19f0*/  FFMA R19, R11, R12, R10 ;  /* 0x0000000c0b137223 */ /* 0x000fe2000000000a */
[----:B-1----:R-:W-:Y:S01]  /*1a00*/  IMAD.WIDE R10, R13, 0x4, R8 ;  /* 0x000000040d0a7825 */ /* 0x002fe200078e0208 */
[----:B0-----:R-:W-:Y:S06]  /*1a10*/  @!P0 BRA `(.L_x_83) ;  /* 0x00000000000c8947 */ /* 0x001fec0003800000 */
[----:B------:R-:W-:-:S07]  /*1a20*/  MOV R16, 0x1a40 ;  /* 0x00001a4000107802 */ /* 0x000fce0000000f00 */
[----:B------:R-:W-:Y:S05]  /*1a30*/  CALL.REL.NOINC `($__internal_1_$__cuda_sm3x_div_rn_noftz_f32_slowpath) ;  /* 0x0000000800187944 */ /* 0x000fea0003c00000 */
[----:B------:R-:W-:-:S07]  /*1a40*/  MOV R19, R0 ;  /* 0x0000000000137202 */ /* 0x000fce0000000f00 */
.L_x_83:
[----:B------:R-:W-:Y:S05]  /*1a50*/  BSYNC.RECONVERGENT B1 ;  /* 0x0000000000017941 */ /* 0x000fea0003800200 */
.L_x_82:
[----:B------:R2:W-:Y:S01]  /*1a60*/  STG.E desc[UR12][R10.64], R19 ;  /* 0x000000130a007986 */ /* 0x0005e2000c10190c */
[----:B------:R-:W-:Y:S01]  /*1a70*/  IADD3 R13, PT, PT, R13, 0x1, RZ ;  /* 0x000000010d0d7810 */ /* 0x000fe20007ffe0ff */
[----:B------:R-:W-:Y:S06]  /*1a80*/  @P2 BRA `(.L_x_84) ;  /* 0xfffffffc00802947 */ /* 0x000fec000383ffff */
.L_x_81:
[----:B------:R-:W-:Y:S05]  /*1a90*/  BSYNC.RECONVERGENT B0 ;  /* 0x0000000000007941 */ /* 0x000fea0003800200 */
.L_x_80:
        /* <DEDUP_REMOVED lines=9> */
.L_x_93:
[----:B------:R-:W-:Y:S01]  /*1b30*/  MOV R4, UR6 ;  /* 0x0000000600047c02 */ /* 0x000fe20008000f00 */
[----:B0-----:R-:W-:-:S04]  /*1b40*/  IMAD.U32 R5, RZ, RZ, UR7 ;  /* 0x00000007ff057e24 */ /* 0x001fc8000f8e00ff */
[----:B------:R-:W-:-:S05]  /*1b50*/  IMAD.WIDE R4, R13, 0x4, R4 ;  /* 0x000000040d047825 */ /* 0x000fca00078e0204 */
[----:B------:R-:W3:Y:S01]  /*1b60*/  LDG.E R7, desc[UR12][R4.64+-0x8] ;  /* 0xfffff80c04077981 */ /* 0x000ee2000c1e1900 */
[----:B------:R-:W-:Y:S01]  /*1b70*/  HFMA2 R0, -RZ, RZ, 0.96630859375, -0.0022525787353515625 ;  /* 0x3bbb989dff007431 */ /* 0x000fe200000001ff */
[----:B------:R-:W-:Y:S01]  /*1b80*/  MOV R9, 0x437c0000 ;  /* 0x437c000000097802 */ /* 0x000fe20000000f00 */
[----:B--2---:R-:W0:Y:S01]  /*1b90*/  MUFU.RCP R10, R3 ;  /* 0x00000003000a7308 */ /* 0x004e220000001000 */
[----:B------:R-:W-:Y:S01]  /*1ba0*/  IADD3 R8, PT, PT, R8, 0x4, RZ ;  /* 0x0000000408087810 */ /* 0x000fe20007ffe0ff */
[----:B------:R-:W-:Y:S03]  /*1bb0*/  BSSY.RECONVERGENT B0, `(.L_x_85) ;  /* 0x0000019000007945 */ /* 0x000fe60003800200 */
[----:B------:R-:W-:Y:S01]  /*1bc0*/  ISETP.NE.AND P2, PT, R8, RZ, PT ;  /* 0x000000ff0800720c */ /* 0x000fe20003f45270 */
[----:B---3--:R-:W-:-:S04]  /*1bd0*/  FADD R7, R7, -R2 ;  /* 0x8000000207077221 */ /* 0x008fc80000000000 */
[----:B------:R-:W-:-:S04]  /*1be0*/  FFMA.SAT R0, R7, R0, 0.5 ;  /* 0x3f00000007007423 */ /* 0x000fc80000002000 */
[----:B------:R-:W-:-:S04]  /*1bf0*/  FFMA.RM R0, R0, R9, 12582913 ;  /* 0x4b40000100007423 */ /* 0x000fc80000004009 */
[----:B------:R-:W-:-:S04]  /*1c00*/  FADD R6, R0, -12583039 ;  /* 0xcb40007f00067421 */ /* 0x000fc80000000000 */
[----:B------:R-:W-:-:S04]  /*1c10*/  FFMA R6, R7, 1.4426950216293334961, -R6 ;  /* 0x3fb8aa3b07067823 */ /* 0x000fc80000000806 */
[----:B------:R-:W-:Y:S01]  /*1c20*/  FFMA R9, R7, 1.925963033500011079e-08, R6 ;  /* 0x32a5706007097823 */ /* 0x000fe20000000006 */
[----:B0-----:R-:W-:Y:S01]  /*1c30*/  FFMA R7, R10, -R3, 1 ;  /* 0x3f8000000a077423 */ /* 0x001fe20000000803 */
[----:B------:R-:W-:-:S03]  /*1c40*/  IMAD.SHL.U32 R6, R0, 0x800000, RZ ;  /* 0x0080000000067824 */ /* 0x000fc600078e00ff */
[----:B------:R-:W-:Y:S01]  /*1c50*/  FFMA R0, R10, R7, R10 ;  /* 0x000000070a007223 */ /* 0x000fe2000000000a */
[----:B------:R-:W0:Y:S01]  /*1c60*/  MUFU.EX2 R9, R9 ;  /* 0x0000000900097308 */ /* 0x000e220000000800 */
[----:B------:R-:W-:Y:S02]  /*1c70*/  IMAD.U32 R7, RZ, RZ, UR5 ;  /* 0x00000005ff077e24 */ /* 0x000fe4000f8e00ff */
[----:B0-----:R-:W-:Y:S01]  /*1c80*/  FMUL R10, R6, R9 ;  /* 0x00000009060a7220 */ /* 0x001fe20000400000 */
[----:B------:R-:W-:-:S04]  /*1c90*/  MOV R6, UR4 ;  /* 0x0000000400067c02 */ /* 0x000fc80008000f00 */
[----:B------:R-:W0:Y:S01]  /*1ca0*/  FCHK P0, R10, R3 ;  /* 0x000000030a007302 */ /* 0x000e220000000000 */
[----:B------:R-:W-:Y:S01]  /*1cb0*/  FFMA R11, R0, R10, RZ ;  /* 0x0000000a000b7223 */ /* 0x000fe200000000ff */
[----:B------:R-:W-:-:S04]  /*1cc0*/  IMAD.WIDE R6, R13, 0x4, R6 ;  /* 0x000000040d067825 */ /* 0x000fc800078e0206 */
[----:B------:R-:W-:-:S04]  /*1cd0*/  FFMA R9, R11, -R3, R10 ;  /* 0x800000030b097223 */ /* 0x000fc8000000000a */
[----:B------:R-:W-:Y:S01]  /*1ce0*/  FFMA R9, R0, R9, R11 ;  /* 0x0000000900097223 */ /* 0x000fe2000000000b */
[----:B0-----:R-:W-:Y:S06]  /*1cf0*/  @!P0 BRA `(.L_x_86) ;  /* 0x0000000000108947 */ /* 0x001fec0003800000 */
[----:B------:R-:W-:Y:S02]  /*1d00*/  MOV R0, R10 ;  /* 0x0000000a00007202 */ /* 0x000fe40000000f00 */
[----:B------:R-:W-:-:S07]  /*1d10*/  MOV R16, 0x1d30 ;  /* 0x00001d3000107802 */ /* 0x000fce0000000f00 */
[----:B------:R-:W-:Y:S05]  /*1d20*/  CALL.REL.NOINC `($__internal_1_$__cuda_sm3x_div_rn_noftz_f32_slowpath) ;  /* 0x00000004005c7944 */ /* 0x000fea0003c00000 */
[----:B------:R-:W-:-:S07]  /*1d30*/  MOV R9, R0 ;  /* 0x0000000000097202 */ /* 0x000fce0000000f00 */
.L_x_86:
[----:B------:R-:W-:Y:S05]  /*1d40*/  BSYNC.RECONVERGENT B0 ;  /* 0x0000000000007941 */ /* 0x000fea0003800200 */
.L_x_85:
[----:B------:R0:W-:Y:S04]  /*1d50*/  STG.E desc[UR12][R6.64+-0x8], R9 ;  /* 0xfffff80906007986 */ /* 0x0001e8000c10190c */
[----:B------:R-:W2:Y:S01]  /*1d60*/  LDG.E R11, desc[UR12][R4.64+-0x4] ;  /* 0xfffffc0c040b7981 */ /* 0x000ea2000c1e1900 */
[----:B------:R-:W-:Y:S02]  /*1d70*/  HFMA2 R15, -RZ, RZ, 3.7421875, 0 ;  /* 0x437c0000ff0f7431 */ /* 0x000fe400000001ff */
[----:B------:R-:W-:Y:S01]  /*1d80*/  IMAD.MOV.U32 R0, RZ, RZ, 0x3bbb989d ;  /* 0x3bbb989dff007424 */ /* 0x000fe200078e00ff */
[----:B------:R-:W1:Y:S01]  /*1d90*/  MUFU.RCP R12, R3 ;  /* 0x00000003000c7308 */ /* 0x000e620000001000 */
[----:B------:R-:W-:Y:S01]  /*1da0*/  BSSY.RECONVERGENT B0, `(.L_x_87) ;  /* 0x0000015000007945 */ /* 0x000fe20003800200 */
[----:B--2---:R-:W-:-:S04]  /*1db0*/  FADD R11, R11, -R2 ;  /* 0x800000020b0b7221 */ /* 0x004fc80000000000 */
[----:B------:R-:W-:-:S04]  /*1dc0*/  FFMA.SAT R0, R11, R0, 0.5 ;  /* 0x3f0000000b007423 */ /* 0x000fc80000002000 */
[----:B------:R-:W-:-:S04]  /*1dd0*/  FFMA.RM R0, R0, R15, 12582913 ;  /* 0x4b40000100007423 */ /* 0x000fc8000000400f */
[C---:B------:R-:W-:Y:S01]  /*1de0*/  FADD R10, R0.reuse, -12583039 ;  /* 0xcb40007f000a7421 */ /* 0x040fe20000000000 */
[----:B------:R-:W-:-:S03]  /*1df0*/  SHF.L.U32 R0, R0, 0x17, RZ ;  /* 0x0000001700007819 */ /* 0x000fc600000006ff */
[----:B------:R-:W-:-:S04]  /*1e00*/  FFMA R10, R11, 1.4426950216293334961, -R10 ;  /* 0x3fb8aa3b0b0a7823 */ /* 0x000fc8000000080a */
[----:B------:R-:W-:Y:S01]  /*1e10*/  FFMA R10, R11, 1.925963033500011079e-08, R10 ;  /* 0x32a570600b0a7823 */ /* 0x000fe2000000000a */
[----:B-1----:R-:W-:-:S03]  /*1e20*/  FFMA R11, R12, -R3, 1 ;  /* 0x3f8000000c0b7423 */ /* 0x002fc60000000803 */
[----:B0-----:R-:W0:Y:S02]  /*1e30*/  MUFU.EX2 R9, R10 ;  /* 0x0000000a00097308 */ /* 0x001e240000000800 */
[----:B0-----:R-:W-:Y:S01]  /*1e40*/  FMUL R14, R0, R9 ;  /* 0x00000009000e7220 */ /* 0x001fe20000400000 */
[----:B------:R-:W-:-:S05]  /*1e50*/  FFMA R0, R12, R11, R12 ;  /* 0x0000000b0c007223 */ /* 0x000fca000000000c */
[----:B------:R-:W0:Y:S01]  /*1e60*/  FCHK P0, R14, R3 ;  /* 0x000000030e007302 */ /* 0x000e220000000000 */
[----:B------:R-:W-:-:S04]  /*1e70*/  FFMA R9, R0, R14, RZ ;  /* 0x0000000e00097223 */ /* 0x000fc800000000ff */
[----:B------:R-:W-:-:S04]  /*1e80*/  FFMA R12, R9, -R3, R14 ;  /* 0x80000003090c7223 */ /* 0x000fc8000000000e */
[----:B------:R-:W-:Y:S01]  /*1e90*/  FFMA R9, R0, R12, R9 ;  /* 0x0000000c00097223 */ /* 0x000fe20000000009 */
[----:B0-----:R-:W-:Y:S06]  /*1ea0*/  @!P0 BRA `(.L_x_88) ;  /* 0x0000000000108947 */ /* 0x001fec0003800000 */
[----:B------:R-:W-:Y:S01]  /*1eb0*/  IMAD.MOV.U32 R0, RZ, RZ, R14 ;  /* 0x000000ffff007224 */ /* 0x000fe200078e000e */
[----:B------:R-:W-:-:S07]  /*1ec0*/  MOV R16, 0x1ee0 ;  /* 0x00001ee000107802 */ /* 0x000fce0000000f00 */
[----:B------:R-:W-:Y:S05]  /*1ed0*/  CALL.REL.NOINC `($__internal_1_$__cuda_sm3x_div_rn_noftz_f32_slowpath) ;  /* 0x0000000000f07944 */ /* 0x000fea0003c00000 */
[----:B------:R-:W-:-:S07]  /*1ee0*/  MOV R9, R0 ;  /* 0x0000000000097202 */ /* 0x000fce0000000f00 */
.L_x_88:
[----:B------:R-:W-:Y:S05]  /*1ef0*/  BSYNC.RECONVERGENT B0 ;  /* 0x0000000000007941 */ /* 0x000fea0003800200 */
.L_x_87:
[----:B------:R0:W-:Y:S04]  /*1f00*/  STG.E desc[UR12][R6.64+-0x4], R9 ;  /* 0xfffffc0906007986 */ /* 0x0001e8000c10190c */
[----:B------:R-:W2:Y:S01]  /*1f10*/  LDG.E R11, desc[UR12][R4.64] ;  /* 0x0000000c040b7981 */ /* 0x000ea2000c1e1900 */
[----:B------:R-:W-:Y:S02]  /*1f20*/  HFMA2 R0, -RZ, RZ, 0.96630859375, -0.0022525787353515625 ;  /* 0x3bbb989dff007431 */ /* 0x000fe400000001ff */
        /* <DEDUP_REMOVED lines=19> */
[----:B------:R-:W-:Y:S02]  /*2060*/  MOV R0, R14 ;  /* 0x0000000e00007202 */ /* 0x000fe40000000f00 */
[----:B------:R-:W-:-:S07]  /*2070*/  MOV R16, 0x2090 ;  /* 0x0000209000107802 */ /* 0x000fce0000000f00 */
[----:B------:R-:W-:Y:S05]  /*2080*/  CALL.REL.NOINC `($__internal_1_$__cuda_sm3x_div_rn_noftz_f32_slowpath) ;  /* 0x0000000000847944 */ /* 0x000fea0003c00000 */
[----:B------:R-:W-:-:S07]  /*2090*/  IMAD.MOV.U32 R9, RZ, RZ, R0 ;  /* 0x000000ffff097224 */ /* 0x000fce00078e0000 */
.L_x_90:
[----:B------:R-:W-:Y:S05]  /*20a0*/  BSYNC.RECONVERGENT B0 ;  /* 0x0000000000007941 */ /* 0x000fea0003800200 */
.L_x_89:
[----:B------:R0:W-:Y:S04]  /*20b0*/  STG.E desc[UR12][R6.64], R9 ;  /* 0x0000000906007986 */ /* 0x0001e8000c10190c */
[----:B------:R-:W2:Y:S01]  /*20c0*/  LDG.E R5, desc[UR12][R4.64+0x4] ;  /* 0x0000040c04057981 */ /* 0x000ea2000c1e1900 */
[----:B------:R-:W-:Y:S01]  /*20d0*/  HFMA2 R15, -RZ, RZ, 3.7421875, 0 ;  /* 0x437c0000ff0f7431 */ /* 0x000fe200000001ff */
[----:B------:R-:W-:Y:S01]  /*20e0*/  MOV R11, 0x3bbb989d ;  /* 0x3bbb989d000b7802 */ /* 0x000fe20000000f00 */
[----:B------:R-:W1:Y:S01]  /*20f0*/  MUFU.RCP R12, R3 ;  /* 0x00000003000c7308 */ /* 0x000e620000001000 */
[----:B------:R-:W-:Y:S01]  /*2100*/  BSSY.RECONVERGENT B0, `(.L_x_91) ;  /* 0x0000015000007945 */ /* 0x000fe20003800200 */
[----:B--2---:R-:W-:Y:S01]  /*2110*/  FADD R0, R5, -R2 ;  /* 0x8000000205007221 */ /* 0x004fe20000000000 */
[----:B-1----:R-:W-:-:S03]  /*2120*/  FFMA R5, R12, -R3, 1 ;  /* 0x3f8000000c057423 */ /* 0x002fc60000000803 */
[----:B------:R-:W-:-:S04]  /*2130*/  FFMA.SAT R10, R0, R11, 0.5 ;  /* 0x3f000000000a7423 */ /* 0x000fc8000000200b */
[----:B------:R-:W-:-:S04]  /*2140*/  FFMA.RM R10, R10, R15, 12582913 ;  /* 0x4b4000010a0a7423 */ /* 0x000fc8000000400f */
[C---:B------:R-:W-:Y:S01]  /*2150*/  FADD R11, R10.reuse, -12583039 ;  /* 0xcb40007f0a0b7421 */ /* 0x040fe20000000000 */
[----:B------:R-:W-:-:S03]  /*2160*/  SHF.L.U32 R10, R10, 0x17, RZ ;  /* 0x000000170a0a7819 */ /* 0x000fc600000006ff */
[----:B------:R-:W-:-:S04]  /*2170*/  FFMA R11, R0, 1.4426950216293334961, -R11 ;  /* 0x3fb8aa3b000b7823 */ /* 0x000fc8000000080b */
[----:B------:R-:W-:Y:S01]  /*2180*/  FFMA R11, R0, 1.925963033500011079e-08, R11 ;  /* 0x32a57060000b7823 */ /* 0x000fe2000000000b */
[----:B------:R-:W-:-:S05]  /*2190*/  FFMA R0, R12, R5, R12 ;  /* 0x000000050c007223 */ /* 0x000fca000000000c */
[----:B------:R-:W0:Y:S02]  /*21a0*/  MUFU.EX2 R11, R11 ;  /* 0x0000000b000b7308 */ /* 0x000e240000000800 */
[----:B0-----:R-:W-:-:S06]  /*21b0*/  FMUL R9, R10, R11 ;  /* 0x0000000b0a097220 */ /* 0x001fcc0000400000 */
        /* <DEDUP_REMOVED lines=9> */
.L_x_92:
[----:B------:R-:W-:Y:S05]  /*2250*/  BSYNC.RECONVERGENT B0 ;  /* 0x0000000000007941 */ /* 0x000fea0003800200 */
.L_x_91:
[----:B------:R0:W-:Y:S01]  /*2260*/  STG.E desc[UR12][R6.64+0x4], R5 ;  /* 0x0000040506007986 */ /* 0x0001e2000c10190c */
[----:B------:R-:W-:Y:S01]  /*2270*/  IADD3 R13, PT, PT, R13, 0x4, RZ ;  /* 0x000000040d0d7810 */ /* 0x000fe20007ffe0ff */
[----:B------:R-:W-:Y:S06]  /*2280*/  @P2 BRA `(.L_x_93) ;  /* 0xfffffff800282947 */ /* 0x000fec000383ffff */
[----:B------:R-:W-:Y:S05]  /*2290*/  EXIT ;  /* 0x000000000000794d */ /* 0x000fea0003800000 */
        .weak           $__internal_1_$__cuda_sm3x_div_rn_noftz_f32_slowpath
        .type           $__internal_1_$__cuda_sm3x_div_rn_noftz_f32_slowpath,@function
        .size           $__internal_1_$__cuda_sm3x_div_rn_noftz_f32_slowpath,(.L_x_107 - $__internal_1_$__cuda_sm3x_div_rn_noftz_f32_slowpath)
$__internal_1_$__cuda_sm3x_div_rn_noftz_f32_slowpath:
[----:B------:R-:W-:Y:S01]  /*22a0*/  SHF.R.U32.HI R14, RZ, 0x17, R3 ;  /* 0x00000017ff0e7819 */ /* 0x000fe20000011603 */
[----:B------:R-:W-:Y:S01]  /*22b0*/  BSSY.RECONVERGENT B2, `(.L_x_94) ;  /* 0x0000063000027945 */ /* 0x000fe20003800200 */
[----:B------:R-:W-:Y:S02]  /*22c0*/  SHF.R.U32.HI R17, RZ, 0x17, R0 ;  /* 0x00000017ff117819 */ /* 0x000fe40000011600 */
[----:B------:R-:W-:Y:S02]  /*22d0*/  LOP3.LUT R14, R14, 0xff, RZ, 0xc0, !PT ;  /* 0x000000ff0e0e7812 */ /* 0x000fe400078ec0ff */
[----:B------:R-:W-:Y:S02]  /*22e0*/  LOP3.LUT R17, R17, 0xff, RZ, 0xc0, !PT ;  /* 0x000000ff11117812 */ /* 0x000fe400078ec0ff */
[----:B------:R-:W-:Y:S02]  /*22f0*/  IADD3 R20, PT, PT, R14, -0x1, RZ ;  /* 0xffffffff0e147810 */ /* 0x000fe40007ffe0ff */
[----:B------:R-:W-:Y:S01]  /*2300*/  MOV R19, R3 ;  /* 0x0000000300137202 */ /* 0x000fe20000000f00 */
[----:B------:R-:W-:Y:S01]  /*2310*/  VIADD R18, R17, 0xffffffff ;  /* 0xffffffff11127836 */ /* 0x000fe20000000000 */
        /* <DEDUP_REMOVED lines=22> */
[----:B------:R-:W-:Y:S01]  /*2480*/  @P0 MOV R12, RZ ;  /* 0x000000ff000c0202 */ /* 0x000fe20000000f00 */
[----:B------:R-:W-:Y:S02]  /*2490*/  @!P0 IMAD.MOV.U32 R12, RZ, RZ, -0x40 ;  /* 0xffffffc0ff0c8424 */ /* 0x000fe400078e00ff */
[----:B------:R-:W-:Y:S01]  /*24a0*/  @!P0 FFMA R0, R0, 1.84467440737095516160e+19, RZ ;  /* 0x5f80000000008823 */ /* 0x000fe200000000ff */
[----:B------:R-:W-:Y:S02]  /*24b0*/  @!P1 FFMA R19, R3, 1.84467440737095516160e+19, RZ ;  /* 0x5f80000003139823 */ /* 0x000fe400000000ff */
[----:B------:R-:W-:-:S07]  /*24c0*/  @!P1 IADD3 R12, PT, PT, R12, 0x40, RZ ;  /* 0x000000400c0c9810 */ /* 0x000fce0007ffe0ff */
.L_x_95:
[----:B------:R-:W-:Y:S01]  /*24d0*/  LEA R18, R14, 0xc0800000, 0x17 ;  /* 0xc08000000e127811 */ /* 0x000fe200078eb8ff */
[----:B------:R-:W-:Y:S01]  /*24e0*/  BSSY.RECONVERGENT B3, `(.L_x_100) ;  /* 0x0000036000037945 */ /* 0x000fe20003800200 */
[----:B------:R-:W-:Y:S02]  /*24f0*/  IADD3 R17, PT, PT, R17, -0x7f, RZ ;  /* 0xffffff8111117810 */ /* 0x000fe40007ffe0ff */
[----:B------:R-:W-:-:S03]  /*2500*/  IADD3 R20, PT, PT, -R18, R19, RZ ;  /* 0x0000001312147210 */ /* 0x000fc60007ffe1ff */
[C---:B------:R-:W-:Y:S01]  /*2510*/  IMAD R0, R17.reuse, -0x800000, R0 ;  /* 0xff80000011007824 */ /* 0x040fe200078e0200 */
[----:B------:R-:W0:Y:S01]  /*2520*/  MUFU.RCP R18, R20 ;  /* 0x0000001400127308 */ /* 0x000e220000001000 */
[----:B------:R-:W-:Y:S01]  /*2530*/  FADD.FTZ R21, -R20, -RZ ;  /* 0x800000ff14157221 */ /* 0x000fe20000010100 */
[----:B------:R-:W-:-:S05]  /*2540*/  IADD3 R17, PT, PT, R17, 0x7f, -R14 ;  /* 0x0000007f11117810 */ /* 0x000fca0007ffe80e */
[----:B------:R-:W-:Y:S02]  /*2550*/  IMAD.IADD R17, R17, 0x1, R12 ;  /* 0x0000000111117824 */ /* 0x000fe400078e020c */
        /* <DEDUP_REMOVED lines=8> */
[----:B------:R-:W-:-:S04]  /*25e0*/  LOP3.LUT R14, R14, 0xff, RZ, 0xc0, !PT ;  /* 0x000000ff0e0e7812 */ /* 0x000fc800078ec0ff */
[----:B------:R-:W-:-:S04]  /*25f0*/  IADD3 R14, PT, PT, R14, R17, RZ ;  /* 0x000000110e0e7210 */ /* 0x000fc80007ffe0ff */
        /* <DEDUP_REMOVED lines=10> */
[CCC-:B------:R-:W-:Y:S01]  /*26a0*/  FFMA.RZ R12, R19.reuse, R21.reuse, R18.reuse ;  /* 0x00000015130c7223 */ /* 0x1c0fe2000000c012 */
[C---:B------:R-:W-:Y:S02]  /*26b0*/  ISETP.NE.AND P3, PT, R14.reuse, RZ, PT ;  /* 0x000000ff0e00720c */ /* 0x040fe40003f65270 */
[----:B------:R-:W-:Y:S02]  /*26c0*/  ISETP.NE.AND P1, PT, R14, RZ, PT ;  /* 0x000000ff0e00720c */ /* 0x000fe40003f25270 */
[----:B------:R-:W-:Y:S01]  /*26d0*/  LOP3.LUT R17, R12, 0x7fffff, RZ, 0xc0, !PT ;  /* 0x007fffff0c117812 */ /* 0x000fe200078ec0ff */
[CCC-:B------:R-:W-:Y:S01]  /*26e0*/  FFMA.RP R12, R19.reuse, R21.reuse, R18.reuse ;  /* 0x00000015130c7223 */ /* 0x1c0fe20000008012 */
[----:B------:R-:W-:Y:S01]  /*26f0*/  FFMA.RM R19, R19, R21, R18 ;  /* 0x0000001513137223 */ /* 0x000fe20000004012 */
[----:B------:R-:W-:Y:S01]  /*2700*/  IADD3 R18, PT, PT, R14, 0x20, RZ ;  /* 0x000000200e127810 */ /* 0x000fe20007ffe0ff */
[----:B------:R-:W-:Y:S01]  /*2710*/  IMAD.MOV R14, RZ, RZ, -R14 ;  /* 0x000000ffff0e7224 */ /* 0x000fe200078e0a0e */
[----:B------:R-:W-:-:S02]  /*2720*/  LOP3.LUT R17, R17, 0x800000, RZ, 0xfc, !PT ;  /* 0x0080000011117812 */ /* 0x000fc400078efcff */
[----:B------:R-:W-:Y:S02]  /*2730*/  FSETP.NEU.FTZ.AND P0, PT, R12, R19, PT ;  /* 0x000000130c00720b */ /* 0x000fe40003f1d000 */
[----:B------:R-:W-:Y:S02]  /*2740*/  SHF.L.U32 R18, R17, R18, RZ ;  /* 0x0000001211127219 */ /* 0x000fe400000006ff */
[----:B------:R-:W-:Y:S02]  /*2750*/  SEL R12, R14, RZ, P3 ;  /* 0x000000ff0e0c7207 */ /* 0x000fe40001800000 */
[----:B------:R-:W-:Y:S02]  /*2760*/  ISETP.NE.AND P1, PT, R18, RZ, P1 ;  /* 0x000000ff1200720c */ /* 0x000fe40000f25270 */
[----:B------:R-:W-:Y:S02]  /*2770*/  SHF.R.U32.HI R12, RZ, R12, R17 ;  /* 0x0000000cff0c7219 */ /* 0x000fe40000011611 */
[----:B------:R-:W-:-:S02]  /*2780*/  PLOP3.LUT P0, PT, P0, P1, PT, 0xf8, 0x8f ;  /* 0x00000000008f781c */ /* 0x000fc40000703f70 */
[----:B------:R-:W-:Y:S02]  /*2790*/  SHF.R.U32.HI R17, RZ, 0x1, R12 ;  /* 0x00000001ff117819 */ /* 0x000fe4000001160c */
[----:B------:R-:W-:-:S04]  /*27a0*/  SEL R14, RZ, 0x1, !P0 ;  /* 0x00000001ff0e7807 */ /* 0x000fc80004000000 */
[----:B------:R-:W-:-:S04]  /*27b0*/  LOP3.LUT R19, R14, 0x1, R17, 0xf8, !PT ;  /* 0x000000010e137812 */ /* 0x000fc800078ef811 */
[----:B------:R-:W-:-:S04]  /*27c0*/  LOP3.LUT R12, R19, R12, RZ, 0xc0, !PT ;  /* 0x0000000c130c7212 */ /* 0x000fc800078ec0ff */
[----:B------:R-:W-:-:S04]  /*27d0*/  IADD3 R17, PT, PT, R17, R12, RZ ;  /* 0x0000000c11117210 */ /* 0x000fc80007ffe0ff */
[----:B------:R-:W-:Y:S01]  /*27e0*/  LOP3.LUT R0, R17, R0, RZ, 0xfc, !PT ;  /* 0x0000000011007212 */ /* 0x000fe200078efcff */
[----:B------:R-:W-:Y:S06]  /*27f0*/  BRA `(.L_x_103) ;  /* 0x0000000000107947 */ /* 0x000fec0003800000 */
.L_x_102:
[----:B------:R-:W-:-:S04]  /*2800*/  LOP3.LUT R0, R0, 0x80000000, RZ, 0xc0, !PT ;  /* 0x8000000000007812 */ /* 0x000fc800078ec0ff */
[----:B------:R-:W-:Y:S01]  /*2810*/  LOP3.LUT R0, R0, 0x7f800000, RZ, 0xfc, !PT ;  /* 0x7f80000000007812 */ /* 0x000fe200078efcff */
[----:B------:R-:W-:Y:S06]  /*2820*/  BRA `(.L_x_103) ;  /* 0x0000000000047947 */ /* 0x000fec0003800000 */
.L_x_101:
[----:B------:R-:W-:-:S07]  /*2830*/  LEA R0, R17, R0, 0x17 ;  /* 0x0000000011007211 */ /* 0x000fce00078eb8ff */
.L_x_103:
[----:B------:R-:W-:Y:S05]  /*2840*/  BSYNC.RECONVERGENT B3 ;  /* 0x0000000000037941 */ /* 0x000fea0003800200 */
.L_x_100:
[----:B------:R-:W-:Y:S05]  /*2850*/  BRA `(.L_x_104) ;  /* 0x0000000000207947 */ /* 0x000fea0003800000 */
.L_x_99:
[----:B------:R-:W-:-:S04]  /*2860*/  LOP3.LUT R0, R19, 0x80000000, R0, 0x48, !PT ;  /* 0x8000000013007812 */ /* 0x000fc800078e4800 */
[----:B------:R-:W-:Y:S01]  /*2870*/  LOP3.LUT R0, R0, 0x7f800000, RZ, 0xfc, !PT ;  /* 0x7f80000000007812 */ /* 0x000fe200078efcff */
[----:B------:R-:W-:Y:S06]  /*2880*/  BRA `(.L_x_104) ;  /* 0x0000000000147947 */ /* 0x000fec0003800000 */
.L_x_98:
[----:B------:R-:W-:Y:S01]  /*2890*/  LOP3.LUT R0, R19, 0x80000000, R0, 0x48, !PT ;  /* 0x8000000013007812 */ /* 0x000fe200078e4800 */
[----:B------:R-:W-:Y:S06]  /*28a0*/  BRA `(.L_x_104) ;  /* 0x00000000000c7947 */ /* 0x000fec0003800000 */
.L_x_97:
[----:B------:R-:W0:Y:S01]  /*28b0*/  MUFU.RSQ R0, -QNAN ;  /* 0xffc0000000007908 */ /* 0x000e220000001400 */
[----:B------:R-:W-:Y:S05]  /*28c0*/  BRA `(.L_x_104) ;  /* 0x0000000000047947 */ /* 0x000fea0003800000 */
.L_x_96:
[----:B------:R-:W-:-:S07]  /*28d0*/  FADD.FTZ R0, R0, R3 ;  /* 0x0000000300007221 */ /* 0x000fce0000010000 */
.L_x_104:
[----:B------:R-:W-:Y:S05]  /*28e0*/  BSYNC.RECONVERGENT B2 ;  /* 0x0000000000027941 */ /* 0x000fea0003800200 */
.L_x_94:
[----:B------:R-:W-:-:S04]  /*28f0*/  HFMA2 R17, -RZ, RZ, 0, 0 ;  /* 0x00000000ff117431 */ /* 0x000fc800000001ff */
[----:B0-----:R-:W-:Y:S05]  /*2900*/  RET.REL.NODEC R16 `(_Z12SoftMaxNaivePfS_i) ;  /* 0xffffffd410bc7950 */ /* 0x001fea0003c3ffff */
.L_x_105:
        /* <DEDUP_REMOVED lines=15> */
.L_x_107:


//--------------------- .nv.shared._Z13SoftMaxSharedPfS_i --------------------------
	.section	.nv.shared._Z13SoftMaxSharedPfS_i,"aw",@nobits
	.sectionflags	@""
	.align	16
	.zero		1024


//--------------------- .nv.shared.reserved.0     --------------------------
	.section	.nv.shared.reserved.0,"aw",@nobits
	.weak		__nv_reservedSMEM_offset_0_alias
	.size		__nv_reservedSMEM_offset_0_alias, 0, 64
	.other		__nv_reservedSMEM_offset_0_alias,@"STO_CUDA_RESERVED_SHARED STV_DEFAULT"
__nv_reservedSMEM_offset_0_alias:
	.zero		0
	.zero		64


//--------------------- .nv.shared._Z12SoftMaxNaivePfS_i --------------------------
	.section	.nv.shared._Z12SoftMaxNaivePfS_i,"aw",@nobits
	.sectionflags	@""
	.align	16
	.zero		1024


//--------------------- .nv.constant0._Z13SoftMaxSharedPfS_i --------------------------
	.section	.nv.constant0._Z13SoftMaxSharedPfS_i,"a",@progbits
	.sectionflags	@""
	.align	4
.nv.constant0._Z13SoftMaxSharedPfS_i:
	.zero		916


//--------------------- .nv.constant0._Z12SoftMaxNaivePfS_i --------------------------
	.section	.nv.constant0._Z12SoftMaxNaivePfS_i,"a",@progbits
	.sectionflags	@""
	.align	4
.nv.constant0._Z12SoftMaxNaivePfS_i:
	.zero		916


//--------------------- SYMBOLS --------------------------

	.type		.nv.reservedSmem.offset0,@object
	.size		.nv.reservedSmem.offset0,0x4
	.type		.nv.reservedSmem.cap,@object
	.size		.nv.reservedSmem.cap,0x4
